//
// Generated by NVIDIA NVVM Compiler
//
// Compiler Build ID: CL-36424714
// Cuda compilation tools, release 13.0, V13.0.88
// Based on NVVM 20.0.0
//

.version 9.0
.target sm_100
.address_size 64

	// .globl	_Z13matrixInversePfS_S_i
.extern .func  (.param .b32 func_retval0) vprintf
(
	.param .b64 vprintf_param_0,
	.param .b64 vprintf_param_1
)
;
.global .align 1 .b8 $str[26] = {83, 105, 110, 103, 117, 108, 97, 114, 32, 109, 97, 116, 114, 105, 120, 32, 100, 101, 116, 101, 99, 116, 101, 100, 10};

.visible .entry _Z13matrixInversePfS_S_i(
	.param .u64 .ptr .align 1 _Z13matrixInversePfS_S_i_param_0,
	.param .u64 .ptr .align 1 _Z13matrixInversePfS_S_i_param_1,
	.param .u64 .ptr .align 1 _Z13matrixInversePfS_S_i_param_2,
	.param .u32 _Z13matrixInversePfS_S_i_param_3
)
{
	.reg .pred 	%p<43>;
	.reg .b32 	%r<100>;
	.reg .b32 	%f<205>;
	.reg .b64 	%rd<129>;

	ld.param.u64 	%rd14, [_Z13matrixInversePfS_S_i_param_1];
	ld.param.u32 	%r39, [_Z13matrixInversePfS_S_i_param_3];
	cvta.to.global.u64 	%rd1, %rd14;
	mov.u32 	%r1, %ctaid.x;
	mul.lo.s32 	%r40, %r39, %r1;
	mul.lo.s32 	%r2, %r40, %r39;
	cvt.s64.s32 	%rd2, %r2;
	setp.lt.s32 	%p1, %r39, 1;
	mov.f32 	%f203, 0f3F800000;
	@%p1 bra 	$L__BB0_43;
	shl.b64 	%rd15, %rd2, 2;
	add.s64 	%rd3, %rd1, %rd15;
	and.b32  	%r3, %r39, 7;
	add.s32 	%r4, %r3, -1;
	and.b32  	%r5, %r39, 3;
	and.b32  	%r6, %r39, 2147483640;
	and.b32  	%r7, %r39, 1;
	mov.b32 	%r85, 0;
$L__BB0_2:
	setp.lt.u32 	%p2, %r39, 8;
	mul.lo.s32 	%r9, %r85, %r39;
	mov.b32 	%r88, 0;
	@%p2 bra 	$L__BB0_5;
	mov.b32 	%r86, 0;
$L__BB0_4:
	.pragma "nounroll";
	setp.eq.s32 	%p3, %r85, %r86;
	selp.f32 	%f7, 0f3F800000, 0f00000000, %p3;
	add.s32 	%r44, %r86, %r9;
	mul.wide.u32 	%rd16, %r44, 4;
	add.s64 	%rd17, %rd3, %rd16;
	st.global.f32 	[%rd17], %f7;
	add.s32 	%r45, %r86, 1;
	setp.eq.s32 	%p4, %r85, %r45;
	selp.f32 	%f8, 0f3F800000, 0f00000000, %p4;
	st.global.f32 	[%rd17+4], %f8;
	add.s32 	%r46, %r86, 2;
	setp.eq.s32 	%p5, %r85, %r46;
	selp.f32 	%f9, 0f3F800000, 0f00000000, %p5;
	st.global.f32 	[%rd17+8], %f9;
	add.s32 	%r47, %r86, 3;
	setp.eq.s32 	%p6, %r85, %r47;
	selp.f32 	%f10, 0f3F800000, 0f00000000, %p6;
	st.global.f32 	[%rd17+12], %f10;
	add.s32 	%r48, %r86, 4;
	setp.eq.s32 	%p7, %r85, %r48;
	selp.f32 	%f11, 0f3F800000, 0f00000000, %p7;
	st.global.f32 	[%rd17+16], %f11;
	add.s32 	%r49, %r86, 5;
	setp.eq.s32 	%p8, %r85, %r49;
	selp.f32 	%f12, 0f3F800000, 0f00000000, %p8;
	st.global.f32 	[%rd17+20], %f12;
	add.s32 	%r50, %r86, 6;
	setp.eq.s32 	%p9, %r85, %r50;
	selp.f32 	%f13, 0f3F800000, 0f00000000, %p9;
	st.global.f32 	[%rd17+24], %f13;
	add.s32 	%r51, %r86, 7;
	setp.eq.s32 	%p10, %r85, %r51;
	selp.f32 	%f14, 0f3F800000, 0f00000000, %p10;
	st.global.f32 	[%rd17+28], %f14;
	add.s32 	%r86, %r86, 8;
	setp.ne.s32 	%p11, %r86, %r6;
	mov.u32 	%r88, %r6;
	@%p11 bra 	$L__BB0_4;
$L__BB0_5:
	setp.eq.s32 	%p12, %r3, 0;
	@%p12 bra 	$L__BB0_13;
	setp.lt.u32 	%p13, %r4, 3;
	@%p13 bra 	$L__BB0_8;
	setp.eq.s32 	%p14, %r85, %r88;
	selp.f32 	%f15, 0f3F800000, 0f00000000, %p14;
	add.s32 	%r52, %r88, %r9;
	mul.wide.u32 	%rd18, %r52, 4;
	add.s64 	%rd19, %rd3, %rd18;
	st.global.f32 	[%rd19], %f15;
	add.s32 	%r53, %r88, 1;
	setp.eq.s32 	%p15, %r85, %r53;
	selp.f32 	%f16, 0f3F800000, 0f00000000, %p15;
	cvt.u64.u32 	%rd20, %r9;
	cvt.u64.u32 	%rd21, %r88;
	add.s64 	%rd22, %rd21, %rd20;
	shl.b64 	%rd23, %rd22, 2;
	add.s64 	%rd24, %rd3, %rd23;
	st.global.f32 	[%rd24+4], %f16;
	add.s32 	%r54, %r88, 2;
	setp.eq.s32 	%p16, %r85, %r54;
	selp.f32 	%f17, 0f3F800000, 0f00000000, %p16;
	st.global.f32 	[%rd24+8], %f17;
	add.s32 	%r55, %r88, 3;
	setp.eq.s32 	%p17, %r85, %r55;
	selp.f32 	%f18, 0f3F800000, 0f00000000, %p17;
	st.global.f32 	[%rd24+12], %f18;
	add.s32 	%r88, %r88, 4;
$L__BB0_8:
	setp.eq.s32 	%p18, %r5, 0;
	@%p18 bra 	$L__BB0_13;
	setp.eq.s32 	%p19, %r5, 1;
	@%p19 bra 	$L__BB0_11;
	setp.eq.s32 	%p20, %r85, %r88;
	selp.f32 	%f19, 0f3F800000, 0f00000000, %p20;
	add.s32 	%r56, %r88, %r9;
	mul.wide.u32 	%rd25, %r56, 4;
	add.s64 	%rd26, %rd3, %rd25;
	st.global.f32 	[%rd26], %f19;
	add.s32 	%r57, %r88, 1;
	setp.eq.s32 	%p21, %r85, %r57;
	selp.f32 	%f20, 0f3F800000, 0f00000000, %p21;
	cvt.u64.u32 	%rd27, %r9;
	cvt.u64.u32 	%rd28, %r88;
	add.s64 	%rd29, %rd28, %rd27;
	shl.b64 	%rd30, %rd29, 2;
	add.s64 	%rd31, %rd3, %rd30;
	st.global.f32 	[%rd31+4], %f20;
	add.s32 	%r88, %r88, 2;
$L__BB0_11:
	setp.eq.s32 	%p22, %r7, 0;
	@%p22 bra 	$L__BB0_13;
	setp.eq.s32 	%p23, %r85, %r88;
	selp.f32 	%f21, 0f3F800000, 0f00000000, %p23;
	add.s32 	%r58, %r88, %r9;
	mul.wide.u32 	%rd32, %r58, 4;
	add.s64 	%rd33, %rd3, %rd32;
	st.global.f32 	[%rd33], %f21;
$L__BB0_13:
	add.s32 	%r85, %r85, 1;
	setp.eq.s32 	%p24, %r85, %r39;
	@%p24 bra 	$L__BB0_14;
	bra.uni 	$L__BB0_2;
$L__BB0_14:
	ld.param.u64 	%rd123, [_Z13matrixInversePfS_S_i_param_0];
	cvta.to.global.u64 	%rd34, %rd123;
	add.s64 	%rd4, %rd34, %rd15;
	mul.wide.s32 	%rd36, %r2, 4;
	add.s64 	%rd37, %rd36, %rd1;
	add.s64 	%rd5, %rd37, 16;
	mov.f32 	%f203, 0f3F800000;
	mov.b32 	%r90, 0;
$L__BB0_15:
	mul.lo.s32 	%r19, %r90, %r39;
	add.s32 	%r60, %r19, %r90;
	mul.wide.u32 	%rd38, %r60, 4;
	add.s64 	%rd39, %rd4, %rd38;
	ld.global.f32 	%f2, [%rd39];
	setp.neu.f32 	%p25, %f2, 0f00000000;
	@%p25 bra 	$L__BB0_17;
	ld.param.u64 	%rd126, [_Z13matrixInversePfS_S_i_param_2];
	mov.u64 	%rd118, $str;
	cvta.global.u64 	%rd119, %rd118;
	{ // callseq 0, 0
	.param .b64 param0;
	st.param.b64 	[param0], %rd119;
	.param .b64 param1;
	st.param.b64 	[param1], 0;
	.param .b32 retval0;
	call.uni (retval0), 
	vprintf, 
	(
	param0, 
	param1
	);
	ld.param.b32 	%r82, [retval0];
	} // callseq 0
	cvta.to.global.u64 	%rd120, %rd126;
	mul.wide.u32 	%rd121, %r1, 4;
	add.s64 	%rd122, %rd120, %rd121;
	mov.b32 	%r84, 0;
	st.global.u32 	[%rd122], %r84;
	bra.uni 	$L__BB0_44;
$L__BB0_17:
	setp.lt.u32 	%p26, %r39, 8;
	mul.f32 	%f203, %f203, %f2;
	mov.b32 	%r93, 0;
	@%p26 bra 	$L__BB0_20;
	ld.param.u64 	%rd124, [_Z13matrixInversePfS_S_i_param_0];
	and.b32  	%r62, %r39, 2147483640;
	neg.s32 	%r91, %r62;
	mul.wide.u32 	%rd40, %r39, %r90;
	shl.b64 	%rd41, %rd40, 2;
	add.s64 	%rd128, %rd5, %rd41;
	cvta.to.global.u64 	%rd42, %rd124;
	mul.wide.s32 	%rd43, %r2, 4;
	add.s64 	%rd44, %rd43, %rd42;
	add.s64 	%rd45, %rd44, %rd41;
	add.s64 	%rd127, %rd45, 16;
$L__BB0_19:
	.pragma "nounroll";
	ld.global.f32 	%f23, [%rd127+-16];
	div.rn.f32 	%f24, %f23, %f2;
	st.global.f32 	[%rd127+-16], %f24;
	ld.global.f32 	%f25, [%rd128+-16];
	div.rn.f32 	%f26, %f25, %f2;
	st.global.f32 	[%rd128+-16], %f26;
	ld.global.f32 	%f27, [%rd127+-12];
	div.rn.f32 	%f28, %f27, %f2;
	st.global.f32 	[%rd127+-12], %f28;
	ld.global.f32 	%f29, [%rd128+-12];
	div.rn.f32 	%f30, %f29, %f2;
	st.global.f32 	[%rd128+-12], %f30;
	ld.global.f32 	%f31, [%rd127+-8];
	div.rn.f32 	%f32, %f31, %f2;
	st.global.f32 	[%rd127+-8], %f32;
	ld.global.f32 	%f33, [%rd128+-8];
	div.rn.f32 	%f34, %f33, %f2;
	st.global.f32 	[%rd128+-8], %f34;
	ld.global.f32 	%f35, [%rd127+-4];
	div.rn.f32 	%f36, %f35, %f2;
	st.global.f32 	[%rd127+-4], %f36;
	ld.global.f32 	%f37, [%rd128+-4];
	div.rn.f32 	%f38, %f37, %f2;
	st.global.f32 	[%rd128+-4], %f38;
	ld.global.f32 	%f39, [%rd127];
	div.rn.f32 	%f40, %f39, %f2;
	st.global.f32 	[%rd127], %f40;
	ld.global.f32 	%f41, [%rd128];
	div.rn.f32 	%f42, %f41, %f2;
	st.global.f32 	[%rd128], %f42;
	ld.global.f32 	%f43, [%rd127+4];
	div.rn.f32 	%f44, %f43, %f2;
	st.global.f32 	[%rd127+4], %f44;
	ld.global.f32 	%f45, [%rd128+4];
	div.rn.f32 	%f46, %f45, %f2;
	st.global.f32 	[%rd128+4], %f46;
	ld.global.f32 	%f47, [%rd127+8];
	div.rn.f32 	%f48, %f47, %f2;
	st.global.f32 	[%rd127+8], %f48;
	ld.global.f32 	%f49, [%rd128+8];
	div.rn.f32 	%f50, %f49, %f2;
	st.global.f32 	[%rd128+8], %f50;
	ld.global.f32 	%f51, [%rd127+12];
	div.rn.f32 	%f52, %f51, %f2;
	st.global.f32 	[%rd127+12], %f52;
	ld.global.f32 	%f53, [%rd128+12];
	div.rn.f32 	%f54, %f53, %f2;
	st.global.f32 	[%rd128+12], %f54;
	add.s32 	%r91, %r91, 8;
	add.s64 	%rd128, %rd128, 32;
	add.s64 	%rd127, %rd127, 32;
	setp.ne.s32 	%p27, %r91, 0;
	mov.u32 	%r93, %r6;
	@%p27 bra 	$L__BB0_19;
$L__BB0_20:
	setp.eq.s32 	%p28, %r3, 0;
	@%p28 bra 	$L__BB0_28;
	setp.lt.u32 	%p29, %r4, 3;
	@%p29 bra 	$L__BB0_23;
	add.s32 	%r66, %r93, %r19;
	mul.wide.u32 	%rd46, %r66, 4;
	add.s64 	%rd47, %rd4, %rd46;
	ld.global.f32 	%f55, [%rd47];
	div.rn.f32 	%f56, %f55, %f2;
	st.global.f32 	[%rd47], %f56;
	add.s64 	%rd48, %rd3, %rd46;
	ld.global.f32 	%f57, [%rd48];
	div.rn.f32 	%f58, %f57, %f2;
	st.global.f32 	[%rd48], %f58;
	cvt.u64.u32 	%rd49, %r19;
	cvt.u64.u32 	%rd50, %r93;
	add.s64 	%rd51, %rd50, %rd49;
	shl.b64 	%rd52, %rd51, 2;
	add.s64 	%rd53, %rd4, %rd52;
	ld.global.f32 	%f59, [%rd53+4];
	div.rn.f32 	%f60, %f59, %f2;
	st.global.f32 	[%rd53+4], %f60;
	add.s64 	%rd54, %rd3, %rd52;
	ld.global.f32 	%f61, [%rd54+4];
	div.rn.f32 	%f62, %f61, %f2;
	st.global.f32 	[%rd54+4], %f62;
	ld.global.f32 	%f63, [%rd53+8];
	div.rn.f32 	%f64, %f63, %f2;
	st.global.f32 	[%rd53+8], %f64;
	ld.global.f32 	%f65, [%rd54+8];
	div.rn.f32 	%f66, %f65, %f2;
	st.global.f32 	[%rd54+8], %f66;
	ld.global.f32 	%f67, [%rd53+12];
	div.rn.f32 	%f68, %f67, %f2;
	st.global.f32 	[%rd53+12], %f68;
	ld.global.f32 	%f69, [%rd54+12];
	div.rn.f32 	%f70, %f69, %f2;
	st.global.f32 	[%rd54+12], %f70;
	add.s32 	%r93, %r93, 4;
$L__BB0_23:
	setp.eq.s32 	%p30, %r5, 0;
	@%p30 bra 	$L__BB0_28;
	setp.eq.s32 	%p31, %r5, 1;
	@%p31 bra 	$L__BB0_26;
	add.s32 	%r67, %r93, %r19;
	mul.wide.u32 	%rd55, %r67, 4;
	add.s64 	%rd56, %rd4, %rd55;
	ld.global.f32 	%f71, [%rd56];
	div.rn.f32 	%f72, %f71, %f2;
	st.global.f32 	[%rd56], %f72;
	add.s64 	%rd57, %rd3, %rd55;
	ld.global.f32 	%f73, [%rd57];
	div.rn.f32 	%f74, %f73, %f2;
	st.global.f32 	[%rd57], %f74;
	cvt.u64.u32 	%rd58, %r19;
	cvt.u64.u32 	%rd59, %r93;
	add.s64 	%rd60, %rd59, %rd58;
	shl.b64 	%rd61, %rd60, 2;
	add.s64 	%rd62, %rd4, %rd61;
	ld.global.f32 	%f75, [%rd62+4];
	div.rn.f32 	%f76, %f75, %f2;
	st.global.f32 	[%rd62+4], %f76;
	add.s64 	%rd63, %rd3, %rd61;
	ld.global.f32 	%f77, [%rd63+4];
	div.rn.f32 	%f78, %f77, %f2;
	st.global.f32 	[%rd63+4], %f78;
	add.s32 	%r93, %r93, 2;
$L__BB0_26:
	setp.eq.s32 	%p32, %r7, 0;
	@%p32 bra 	$L__BB0_28;
	add.s32 	%r68, %r93, %r19;
	mul.wide.u32 	%rd64, %r68, 4;
	add.s64 	%rd65, %rd4, %rd64;
	ld.global.f32 	%f79, [%rd65];
	div.rn.f32 	%f80, %f79, %f2;
	st.global.f32 	[%rd65], %f80;
	add.s64 	%rd66, %rd3, %rd64;
	ld.global.f32 	%f81, [%rd66];
	div.rn.f32 	%f82, %f81, %f2;
	st.global.f32 	[%rd66], %f82;
$L__BB0_28:
	mov.b32 	%r95, 0;
$L__BB0_29:
	setp.eq.s32 	%p33, %r95, %r90;
	@%p33 bra 	$L__BB0_41;
	setp.lt.u32 	%p34, %r39, 8;
	mul.lo.s32 	%r29, %r95, %r39;
	add.s32 	%r71, %r29, %r90;
	mul.wide.u32 	%rd67, %r71, 4;
	add.s64 	%rd68, %rd4, %rd67;
	ld.global.f32 	%f4, [%rd68];
	mov.b32 	%r98, 0;
	@%p34 bra 	$L__BB0_33;
	mov.b32 	%r96, 0;
$L__BB0_32:
	.pragma "nounroll";
	add.s32 	%r73, %r96, %r19;
	mul.wide.u32 	%rd69, %r73, 4;
	add.s64 	%rd70, %rd4, %rd69;
	ld.global.f32 	%f83, [%rd70];
	mul.f32 	%f84, %f4, %f83;
	add.s32 	%r74, %r96, %r29;
	mul.wide.u32 	%rd71, %r74, 4;
	add.s64 	%rd72, %rd4, %rd71;
	ld.global.f32 	%f85, [%rd72];
	sub.f32 	%f86, %f85, %f84;
	st.global.f32 	[%rd72], %f86;
	add.s64 	%rd73, %rd3, %rd69;
	ld.global.f32 	%f87, [%rd73];
	mul.f32 	%f88, %f4, %f87;
	add.s64 	%rd74, %rd3, %rd71;
	ld.global.f32 	%f89, [%rd74];
	sub.f32 	%f90, %f89, %f88;
	st.global.f32 	[%rd74], %f90;
	ld.global.f32 	%f91, [%rd70+4];
	mul.f32 	%f92, %f4, %f91;
	ld.global.f32 	%f93, [%rd72+4];
	sub.f32 	%f94, %f93, %f92;
	st.global.f32 	[%rd72+4], %f94;
	ld.global.f32 	%f95, [%rd73+4];
	mul.f32 	%f96, %f4, %f95;
	ld.global.f32 	%f97, [%rd74+4];
	sub.f32 	%f98, %f97, %f96;
	st.global.f32 	[%rd74+4], %f98;
	ld.global.f32 	%f99, [%rd70+8];
	mul.f32 	%f100, %f4, %f99;
	ld.global.f32 	%f101, [%rd72+8];
	sub.f32 	%f102, %f101, %f100;
	st.global.f32 	[%rd72+8], %f102;
	ld.global.f32 	%f103, [%rd73+8];
	mul.f32 	%f104, %f4, %f103;
	ld.global.f32 	%f105, [%rd74+8];
	sub.f32 	%f106, %f105, %f104;
	st.global.f32 	[%rd74+8], %f106;
	ld.global.f32 	%f107, [%rd70+12];
	mul.f32 	%f108, %f4, %f107;
	ld.global.f32 	%f109, [%rd72+12];
	sub.f32 	%f110, %f109, %f108;
	st.global.f32 	[%rd72+12], %f110;
	ld.global.f32 	%f111, [%rd73+12];
	mul.f32 	%f112, %f4, %f111;
	ld.global.f32 	%f113, [%rd74+12];
	sub.f32 	%f114, %f113, %f112;
	st.global.f32 	[%rd74+12], %f114;
	ld.global.f32 	%f115, [%rd70+16];
	mul.f32 	%f116, %f4, %f115;
	ld.global.f32 	%f117, [%rd72+16];
	sub.f32 	%f118, %f117, %f116;
	st.global.f32 	[%rd72+16], %f118;
	ld.global.f32 	%f119, [%rd73+16];
	mul.f32 	%f120, %f4, %f119;
	ld.global.f32 	%f121, [%rd74+16];
	sub.f32 	%f122, %f121, %f120;
	st.global.f32 	[%rd74+16], %f122;
	ld.global.f32 	%f123, [%rd70+20];
	mul.f32 	%f124, %f4, %f123;
	ld.global.f32 	%f125, [%rd72+20];
	sub.f32 	%f126, %f125, %f124;
	st.global.f32 	[%rd72+20], %f126;
	ld.global.f32 	%f127, [%rd73+20];
	mul.f32 	%f128, %f4, %f127;
	ld.global.f32 	%f129, [%rd74+20];
	sub.f32 	%f130, %f129, %f128;
	st.global.f32 	[%rd74+20], %f130;
	ld.global.f32 	%f131, [%rd70+24];
	mul.f32 	%f132, %f4, %f131;
	ld.global.f32 	%f133, [%rd72+24];
	sub.f32 	%f134, %f133, %f132;
	st.global.f32 	[%rd72+24], %f134;
	ld.global.f32 	%f135, [%rd73+24];
	mul.f32 	%f136, %f4, %f135;
	ld.global.f32 	%f137, [%rd74+24];
	sub.f32 	%f138, %f137, %f136;
	st.global.f32 	[%rd74+24], %f138;
	ld.global.f32 	%f139, [%rd70+28];
	mul.f32 	%f140, %f4, %f139;
	ld.global.f32 	%f141, [%rd72+28];
	sub.f32 	%f142, %f141, %f140;
	st.global.f32 	[%rd72+28], %f142;
	ld.global.f32 	%f143, [%rd73+28];
	mul.f32 	%f144, %f4, %f143;
	ld.global.f32 	%f145, [%rd74+28];
	sub.f32 	%f146, %f145, %f144;
	st.global.f32 	[%rd74+28], %f146;
	add.s32 	%r96, %r96, 8;
	setp.ne.s32 	%p35, %r96, %r6;
	mov.u32 	%r98, %r6;
	@%p35 bra 	$L__BB0_32;
$L__BB0_33:
	setp.eq.s32 	%p36, %r3, 0;
	@%p36 bra 	$L__BB0_41;
	setp.lt.u32 	%p37, %r4, 3;
	@%p37 bra 	$L__BB0_36;
	add.s32 	%r76, %r98, %r19;
	mul.wide.u32 	%rd75, %r76, 4;
	add.s64 	%rd76, %rd4, %rd75;
	ld.global.f32 	%f147, [%rd76];
	mul.f32 	%f148, %f4, %f147;
	add.s32 	%r77, %r98, %r29;
	mul.wide.u32 	%rd77, %r77, 4;
	add.s64 	%rd78, %rd4, %rd77;
	ld.global.f32 	%f149, [%rd78];
	sub.f32 	%f150, %f149, %f148;
	st.global.f32 	[%rd78], %f150;
	add.s64 	%rd79, %rd3, %rd75;
	ld.global.f32 	%f151, [%rd79];
	mul.f32 	%f152, %f4, %f151;
	add.s64 	%rd80, %rd3, %rd77;
	ld.global.f32 	%f153, [%rd80];
	sub.f32 	%f154, %f153, %f152;
	st.global.f32 	[%rd80], %f154;
	cvt.u64.u32 	%rd81, %r19;
	cvt.u64.u32 	%rd82, %r98;
	add.s64 	%rd83, %rd82, %rd81;
	shl.b64 	%rd84, %rd83, 2;
	add.s64 	%rd85, %rd4, %rd84;
	ld.global.f32 	%f155, [%rd85+4];
	mul.f32 	%f156, %f4, %f155;
	cvt.u64.u32 	%rd86, %r29;
	add.s64 	%rd87, %rd82, %rd86;
	shl.b64 	%rd88, %rd87, 2;
	add.s64 	%rd89, %rd4, %rd88;
	ld.global.f32 	%f157, [%rd89+4];
	sub.f32 	%f158, %f157, %f156;
	st.global.f32 	[%rd89+4], %f158;
	add.s64 	%rd90, %rd3, %rd84;
	ld.global.f32 	%f159, [%rd90+4];
	mul.f32 	%f160, %f4, %f159;
	add.s64 	%rd91, %rd3, %rd88;
	ld.global.f32 	%f161, [%rd91+4];
	sub.f32 	%f162, %f161, %f160;
	st.global.f32 	[%rd91+4], %f162;
	ld.global.f32 	%f163, [%rd85+8];
	mul.f32 	%f164, %f4, %f163;
	ld.global.f32 	%f165, [%rd89+8];
	sub.f32 	%f166, %f165, %f164;
	st.global.f32 	[%rd89+8], %f166;
	ld.global.f32 	%f167, [%rd90+8];
	mul.f32 	%f168, %f4, %f167;
	ld.global.f32 	%f169, [%rd91+8];
	sub.f32 	%f170, %f169, %f168;
	st.global.f32 	[%rd91+8], %f170;
	ld.global.f32 	%f171, [%rd85+12];
	mul.f32 	%f172, %f4, %f171;
	ld.global.f32 	%f173, [%rd89+12];
	sub.f32 	%f174, %f173, %f172;
	st.global.f32 	[%rd89+12], %f174;
	ld.global.f32 	%f175, [%rd90+12];
	mul.f32 	%f176, %f4, %f175;
	ld.global.f32 	%f177, [%rd91+12];
	sub.f32 	%f178, %f177, %f176;
	st.global.f32 	[%rd91+12], %f178;
	add.s32 	%r98, %r98, 4;
$L__BB0_36:
	setp.eq.s32 	%p38, %r5, 0;
	@%p38 bra 	$L__BB0_41;
	setp.eq.s32 	%p39, %r5, 1;
	@%p39 bra 	$L__BB0_39;
	add.s32 	%r78, %r98, %r19;
	mul.wide.u32 	%rd92, %r78, 4;
	add.s64 	%rd93, %rd4, %rd92;
	ld.global.f32 	%f179, [%rd93];
	mul.f32 	%f180, %f4, %f179;
	add.s32 	%r79, %r98, %r29;
	mul.wide.u32 	%rd94, %r79, 4;
	add.s64 	%rd95, %rd4, %rd94;
	ld.global.f32 	%f181, [%rd95];
	sub.f32 	%f182, %f181, %f180;
	st.global.f32 	[%rd95], %f182;
	add.s64 	%rd96, %rd3, %rd92;
	ld.global.f32 	%f183, [%rd96];
	mul.f32 	%f184, %f4, %f183;
	add.s64 	%rd97, %rd3, %rd94;
	ld.global.f32 	%f185, [%rd97];
	sub.f32 	%f186, %f185, %f184;
	st.global.f32 	[%rd97], %f186;
	cvt.u64.u32 	%rd98, %r19;
	cvt.u64.u32 	%rd99, %r98;
	add.s64 	%rd100, %rd99, %rd98;
	shl.b64 	%rd101, %rd100, 2;
	add.s64 	%rd102, %rd4, %rd101;
	ld.global.f32 	%f187, [%rd102+4];
	mul.f32 	%f188, %f4, %f187;
	cvt.u64.u32 	%rd103, %r29;
	add.s64 	%rd104, %rd99, %rd103;
	shl.b64 	%rd105, %rd104, 2;
	add.s64 	%rd106, %rd4, %rd105;
	ld.global.f32 	%f189, [%rd106+4];
	sub.f32 	%f190, %f189, %f188;
	st.global.f32 	[%rd106+4], %f190;
	add.s64 	%rd107, %rd3, %rd101;
	ld.global.f32 	%f191, [%rd107+4];
	mul.f32 	%f192, %f4, %f191;
	add.s64 	%rd108, %rd3, %rd105;
	ld.global.f32 	%f193, [%rd108+4];
	sub.f32 	%f194, %f193, %f192;
	st.global.f32 	[%rd108+4], %f194;
	add.s32 	%r98, %r98, 2;
$L__BB0_39:
	setp.eq.s32 	%p40, %r7, 0;
	@%p40 bra 	$L__BB0_41;
	add.s32 	%r80, %r98, %r19;
	mul.wide.u32 	%rd109, %r80, 4;
	add.s64 	%rd110, %rd4, %rd109;
	ld.global.f32 	%f195, [%rd110];
	mul.f32 	%f196, %f4, %f195;
	add.s32 	%r81, %r98, %r29;
	mul.wide.u32 	%rd111, %r81, 4;
	add.s64 	%rd112, %rd4, %rd111;
	ld.global.f32 	%f197, [%rd112];
	sub.f32 	%f198, %f197, %f196;
	st.global.f32 	[%rd112], %f198;
	add.s64 	%rd113, %rd3, %rd109;
	ld.global.f32 	%f199, [%rd113];
	mul.f32 	%f200, %f4, %f199;
	add.s64 	%rd114, %rd3, %rd111;
	ld.global.f32 	%f201, [%rd114];
	sub.f32 	%f202, %f201, %f200;
	st.global.f32 	[%rd114], %f202;
$L__BB0_41:
	add.s32 	%r95, %r95, 1;
	setp.ne.s32 	%p41, %r95, %r39;
	@%p41 bra 	$L__BB0_29;
	add.s32 	%r90, %r90, 1;
	setp.ne.s32 	%p42, %r90, %r39;
	@%p42 bra 	$L__BB0_15;
$L__BB0_43:
	ld.param.u64 	%rd125, [_Z13matrixInversePfS_S_i_param_2];
	cvta.to.global.u64 	%rd115, %rd125;
	mul.wide.u32 	%rd116, %r1, 4;
	add.s64 	%rd117, %rd115, %rd116;
	st.global.f32 	[%rd117], %f203;
$L__BB0_44:
	ret;

}


// ===== COMPILED SASS (sm_100) =====

	.target	sm_100

	.elftype	@"ET_EXEC"


//--------------------- .note.nv.tkinfo           --------------------------
	.section	.note.nv.tkinfo,"",@"SHT_NOTE"
	.sectionflags	@"SHF_NOTE_NV_TKINFO"
	.tkinfo
        /*0018*/ 	.word	0x00000002
        /*0030*/ 	.string	""
        /*0030*/ 	.string	"ptxas"
        /*0030*/ 	.string	"Cuda compilation tools, release 13.0, V13.0.88"
        /*0030*/ 	.string	"Build cuda_13.0.r13.0/compiler.36424714_0"
        /*0030*/ 	.string	"-arch sm_100 -m 64 "



//--------------------- .note.nv.cuinfo           --------------------------
	.section	.note.nv.cuinfo,"",@"SHT_NOTE"
	.sectionflags	@"SHF_NOTE_NV_CUINFO"
        /*0018*/ 	.short	0x0002
        /*001a*/ 	.short	0x0064
        /*001c*/ 	.short	0x0082
	.zero		2


//--------------------- .nv.info                  --------------------------
	.section	.nv.info,"",@"SHT_CUDA_INFO"
	.align	4


	//----- nvinfo : EIATTR_REGCOUNT
	.align		4
        /*0000*/ 	.byte	0x04, 0x2f
        /*0002*/ 	.short	(.L_2 - .L_1)
	.align		4
.L_1:
        /*0004*/ 	.word	index@(_Z13matrixInversePfS_S_i)
        /*0008*/ 	.word	0x0000001e


	//----- nvinfo : EIATTR_FRAME_SIZE
	.align		4
.L_2:
        /*000c*/ 	.byte	0x04, 0x11
        /*000e*/ 	.short	(.L_4 - .L_3)
	.align		4
.L_3:
        /*0010*/ 	.word	index@($__internal_0_$__cuda_sm3x_div_rn_noftz_f32_slowpath)
        /*0014*/ 	.word	0x00000000


	//----- nvinfo : EIATTR_FRAME_SIZE
	.align		4
.L_4:
        /*0018*/ 	.byte	0x04, 0x11
        /*001a*/ 	.short	(.L_6 - .L_5)
	.align		4
.L_5:
        /*001c*/ 	.word	index@(_Z13matrixInversePfS_S_i)
        /*0020*/ 	.word	0x00000000


	//----- nvinfo : EIATTR_MIN_STACK_SIZE
	.align		4
.L_6:
        /*0024*/ 	.byte	0x04, 0x12
        /*0026*/ 	.short	(.L_8 - .L_7)
	.align		4
.L_7:
        /*0028*/ 	.word	index@(_Z13matrixInversePfS_S_i)
        /*002c*/ 	.word	0x00000000
.L_8:


//--------------------- .nv.compat                --------------------------
	.section	.nv.compat,"",@"SHT_CUDA_COMPAT_INFO"
	.align	4
        /*0000*/ 	.byte	0x02, 0x09, 0x00, 0x00, 0x02, 0x02, 0x01, 0x00, 0x02, 0x05, 0x05, 0x00, 0x03, 0x07, 0x01, 0x01
        /*0010*/ 	.byte	0x02, 0x03, 0x00, 0x00, 0x02, 0x06, 0x01, 0x00, 0x04, 0x0b, 0x08, 0x00, 0x01, 0x00, 0x00, 0x00
        /*0020*/ 	.byte	0x00, 0x00, 0x00, 0x00


//--------------------- .nv.info._Z13matrixInversePfS_S_i --------------------------
	.section	.nv.info._Z13matrixInversePfS_S_i,"",@"SHT_CUDA_INFO"
	.sectionflags	@""
	.align	4


	//----- nvinfo : EIATTR_CUDA_API_VERSION
	.align		4
        /*0000*/ 	.byte	0x04, 0x37
        /*0002*/ 	.short	(.L_10 - .L_9)
.L_9:
        /*0004*/ 	.word	0x00000082


	//----- nvinfo : EIATTR_KPARAM_INFO
	.align		4
.L_10:
        /*0008*/ 	.byte	0x04, 0x17
        /*000a*/ 	.short	(.L_12 - .L_11)
.L_11:
        /*000c*/ 	.word	0x00000000
        /*0010*/ 	.short	0x0003
        /*0012*/ 	.short	0x0018
        /*0014*/ 	.byte	0x00, 0xf0, 0x11, 0x00


	//----- nvinfo : EIATTR_KPARAM_INFO
	.align		4
.L_12:
        /*0018*/ 	.byte	0x04, 0x17
        /*001a*/ 	.short	(.L_14 - .L_13)
.L_13:
        /*001c*/ 	.word	0x00000000
        /*0020*/ 	.short	0x0002
        /*0022*/ 	.short	0x0010
        /*0024*/ 	.byte	0x00, 0xf5, 0x21, 0x00


	//----- nvinfo : EIATTR_KPARAM_INFO
	.align		4
.L_14:
        /*0028*/ 	.byte	0x04, 0x17
        /*002a*/ 	.short	(.L_16 - .L_15)
.L_15:
        /*002c*/ 	.word	0x00000000
        /*0030*/ 	.short	0x0001
        /*0032*/ 	.short	0x0008
        /*0034*/ 	.byte	0x00, 0xf5, 0x21, 0x00


	//----- nvinfo : EIATTR_KPARAM_INFO
	.align		4
.L_16:
        /*0038*/ 	.byte	0x04, 0x17
        /*003a*/ 	.short	(.L_18 - .L_17)
.L_17:
        /*003c*/ 	.word	0x00000000
        /*0040*/ 	.short	0x0000
        /*0042*/ 	.short	0x0000
        /*0044*/ 	.byte	0x00, 0xf5, 0x21, 0x00


	//----- nvinfo : EIATTR_SPARSE_MMA_MASK
	.align		4
.L_18:
        /*0048*/ 	.byte	0x03, 0x50
        /*004a*/ 	.short	0x0000


	//----- nvinfo : EIATTR_MAXREG_COUNT
	.align		4
        /*004c*/ 	.byte	0x03, 0x1b
        /*004e*/ 	.short	0x00ff


	//----- nvinfo : EIATTR_EXTERNS
	.align		4
        /*0050*/ 	.byte	0x04, 0x0f
        /*0052*/ 	.short	(.L_20 - .L_19)


	//   ....[0]....
	.align		4
.L_19:
        /*0054*/ 	.word	index@(vprintf)


	//----- nvinfo : EIATTR_MERCURY_ISA_VERSION
	.align		4
.L_20:
        /*0058*/ 	.byte	0x03, 0x5f
        /*005a*/ 	.short	0x0101


	//----- nvinfo : EIATTR_VRC_CTA_INIT_COUNT
	.align		4
        /*005c*/ 	.byte	0x02, 0x4a
	.zero		1
	.zero		1


	//----- nvinfo : EIATTR_SYSCALL_OFFSETS
	.align		4
        /*0060*/ 	.byte	0x04, 0x46
        /*0062*/ 	.short	(.L_22 - .L_21)


	//   ....[0]....
.L_21:
        /*0064*/ 	.word	0x000034e0


	//----- nvinfo : EIATTR_EXIT_INSTR_OFFSETS
	.align		4
.L_22:
        /*0068*/ 	.byte	0x04, 0x1c
        /*006a*/ 	.short	(.L_24 - .L_23)


	//   ....[0]....
.L_23:
        /*006c*/ 	.word	0x00003460


	//   ....[1]....
        /*0070*/ 	.word	0x00003540


	//----- nvinfo : EIATTR_CRS_STACK_SIZE
	.align		4
.L_24:
        /*0074*/ 	.byte	0x04, 0x1e
        /*0076*/ 	.short	(.L_26 - .L_25)
.L_25:
        /*0078*/ 	.word	0x00000000


	//----- nvinfo : EIATTR_CBANK_PARAM_SIZE
	.align		4
.L_26:
        /*007c*/ 	.byte	0x03, 0x19
        /*007e*/ 	.short	0x001c


	//----- nvinfo : EIATTR_PARAM_CBANK
	.align		4
        /*0080*/ 	.byte	0x04, 0x0a
        /*0082*/ 	.short	(.L_28 - .L_27)
	.align		4
.L_27:
        /*0084*/ 	.word	index@(.nv.constant0._Z13matrixInversePfS_S_i)
        /*0088*/ 	.short	0x0380
        /*008a*/ 	.short	0x001c


	//----- nvinfo : EIATTR_SW_WAR
	.align		4
.L_28:
        /*008c*/ 	.byte	0x04, 0x36
        /*008e*/ 	.short	(.L_30 - .L_29)
.L_29:
        /*0090*/ 	.word	0x00000008
.L_30:


//--------------------- .nv.callgraph             --------------------------
	.section	.nv.callgraph,"",@"SHT_CUDA_CALLGRAPH"
	.align	4
	.sectionentsize	8
	.align		4
        /*0000*/ 	.word	0x00000000
	.align		4
        /*0004*/ 	.word	0xffffffff
	.align		4
        /*0008*/ 	.word	index@(_Z13matrixInversePfS_S_i)
	.align		4
        /*000c*/ 	.word	index@(vprintf)
	.align		4
        /*0010*/ 	.word	0x00000000
	.align		4
        /*0014*/ 	.word	0xfffffffe
	.align		4
        /*0018*/ 	.word	0x00000000
	.align		4
        /*001c*/ 	.word	0xfffffffd
	.align		4
        /*0020*/ 	.word	0x00000000
	.align		4
        /*0024*/ 	.word	0xfffffffc


//--------------------- .nv.constant4             --------------------------
	.section	.nv.constant4,"a",@progbits
	.align	8
	.align		8
.nv.constant4:
        /*0000*/ 	.dword	vprintf
	.align		8
        /*0008*/ 	.dword	$str


//--------------------- .text._Z13matrixInversePfS_S_i --------------------------
	.section	.text._Z13matrixInversePfS_S_i,"ax",@progbits
	.align	128
        .global         _Z13matrixInversePfS_S_i
        .type           _Z13matrixInversePfS_S_i,@function
        .size           _Z13matrixInversePfS_S_i,(.L_x_60 - _Z13matrixInversePfS_S_i)
        .other          _Z13matrixInversePfS_S_i,@"STO_CUDA_ENTRY STV_DEFAULT"
_Z13matrixInversePfS_S_i:
.text._Z13matrixInversePfS_S_i:
[----:B------:R-:W0:Y:S01]  /*0000*/  LDC R1, c[0x0][0x37c] ;  /* 0x0000df00ff017b82 */ /* 0x000e220000000800 */
[----:B------:R-:W1:Y:S07]  /*0010*/  LDCU UR11, c[0x0][0x398] ;  /* 0x00007300ff0b77ac */ /* 0x000e6e0008000800 */
[----:B------:R-:W2:Y:S01]  /*0020*/  S2UR UR38, SR_CTAID.X ;  /* 0x00000000002679c3 */ /* 0x000ea20000002500 */
[----:B------:R-:W-:Y:S01]  /*0030*/  HFMA2 R12, -RZ, RZ, 1.875, 0 ;  /* 0x3f800000ff0c7431 */ /* 0x000fe200000001ff */
[----:B------:R-:W3:Y:S01]  /*0040*/  LDCU.64 UR36, c[0x0][0x358] ;  /* 0x00006b00ff2477ac */ /* 0x000ee20008000a00 */
[----:B-1----:R-:W-:-:S09]  /*0050*/  UISETP.GE.AND UP0, UPT, UR11, 0x1, UPT ;  /* 0x000000010b00788c */ /* 0x002fd2000bf06270 */
[----:B---3--:R-:W-:Y:S05]  /*0060*/  BRA.U !UP0, `(.L_x_0) ;  /* 0x0000003108e87547 */ /* 0x008fea000b800000 */
[----:B------:R-:W1:Y:S01]  /*0070*/  LDC.64 R4, c[0x0][0x388] ;  /* 0x0000e200ff047b82 */ /* 0x000e620000000a00 */
[----:B--2---:R-:W-:Y:S01]  /*0080*/  UIMAD UR4, UR38, UR11, URZ ;  /* 0x0000000b260472a4 */ /* 0x004fe2000f8e02ff */
[----:B------:R-:W-:Y:S01]  /*0090*/  MOV R0, RZ ;  /* 0x000000ff00007202 */ /* 0x000fe20000000f00 */
[----:B------:R-:W-:Y:S02]  /*00a0*/  ULOP3.LUT UR5, UR11, 0x7ffffff8, URZ, 0xc0, !UPT ;  /* 0x7ffffff80b057892 */ /* 0x000fe4000f8ec0ff */
[----:B------:R-:W-:Y:S02]  /*00b0*/  UIMAD UR10, UR4, UR11, URZ ;  /* 0x0000000b040a72a4 */ /* 0x000fe4000f8e02ff */
[----:B------:R-:W-:Y:S02]  /*00c0*/  ULOP3.LUT UR14, UR11, 0x7, URZ, 0xc0, !UPT ;  /* 0x000000070b0e7892 */ /* 0x000fe4000f8ec0ff */
[----:B------:R-:W-:Y:S01]  /*00d0*/  USHF.R.S32.HI UR4, URZ, 0x1f, UR10 ;  /* 0x0000001fff047899 */ /* 0x000fe2000801140a */
[----:B------:R-:W-:Y:S01]  /*00e0*/  IMAD.U32 R11, RZ, RZ, UR5 ;  /* 0x00000005ff0b7e24 */ /* 0x000fe2000f8e00ff */
[----:B------:R-:W-:-:S02]  /*00f0*/  USHF.L.U32 UR7, UR10, 0x2, URZ ;  /* 0x000000020a077899 */ /* 0x000fc400080006ff */
[----:B------:R-:W-:Y:S02]  /*0100*/  USHF.L.U64.HI UR6, UR10, 0x2, UR4 ;  /* 0x000000020a067899 */ /* 0x000fe40008010204 */
[----:B------:R-:W-:Y:S02]  /*0110*/  ULOP3.LUT UR16, UR11, 0x3, URZ, 0xc0, !UPT ;  /* 0x000000030b107892 */ /* 0x000fe4000f8ec0ff */
[----:B------:R-:W-:Y:S02]  /*0120*/  ULOP3.LUT UR11, UR11, 0x1, URZ, 0xc0, !UPT ;  /* 0x000000010b0b7892 */ /* 0x000fe4000f8ec0ff */
[----:B------:R-:W-:Y:S01]  /*0130*/  UIADD3 UR15, UPT, UPT, UR14, -0x1, URZ ;  /* 0xffffffff0e0f7890 */ /* 0x000fe2000fffe0ff */
[----:B-1----:R-:W-:-:S04]  /*0140*/  IADD3 R4, P0, PT, R4, UR7, RZ ;  /* 0x0000000704047c10 */ /* 0x002fc8000ff1e0ff */
[----:B------:R-:W-:-:S09]  /*0150*/  IADD3.X R5, PT, PT, R5, UR6, RZ, P0, !PT ;  /* 0x0000000605057c10 */ /* 0x000fd200087fe4ff */
.L_x_6:
[----:B-1----:R-:W1:Y:S01]  /*0160*/  LDC R3, c[0x0][0x398] ;  /* 0x0000e600ff037b82 */ /* 0x002e620000000800 */
[----:B------:R-:W-:Y:S02]  /*0170*/  MOV R13, RZ ;  /* 0x000000ff000d7202 */ /* 0x000fe40000000f00 */
[----:B-1----:R-:W-:Y:S01]  /*0180*/  ISETP.GE.U32.AND P0, PT, R3, 0x8, PT ;  /* 0x000000080300780c */ /* 0x002fe20003f06070 */
[----:B------:R-:W-:-:S12]  /*0190*/  IMAD R10, R0, R3, RZ ;  /* 0x00000003000a7224 */ /* 0x000fd800078e02ff */
[----:B--2---:R-:W-:Y:S05]  /*01a0*/  @!P0 BRA `(.L_x_1) ;  /* 0x0000000000988947 */ /* 0x004fea0003800000 */
[----:B------:R-:W-:-:S07]  /*01b0*/  HFMA2 R2, -RZ, RZ, 0, 0 ;  /* 0x00000000ff027431 */ /* 0x000fce00000001ff */
.L_x_2:
[C---:B-1----:R-:W-:Y:S01]  /*01c0*/  VIADD R7, R2.reuse, 0x1 ;  /* 0x0000000102077836 */ /* 0x042fe20000000000 */
[C---:B------:R-:W-:Y:S01]  /*01d0*/  IADD3 R9, PT, PT, R2.reuse, 0x2, RZ ;  /* 0x0000000202097810 */ /* 0x040fe20007ffe0ff */
[C---:B------:R-:W-:Y:S01]  /*01e0*/  VIADD R17, R2.reuse, 0x6 ;  /* 0x0000000602117836 */ /* 0x040fe20000000000 */
[----:B------:R-:W-:Y:S02]  /*01f0*/  IADD3 R13, PT, PT, R2, 0x3, RZ ;  /* 0x00000003020d7810 */ /* 0x000fe40007ffe0ff */
[----:B------:R-:W-:Y:S01]  /*0200*/  ISETP.NE.AND P4, PT, R0, R7, PT ;  /* 0x000000070000720c */ /* 0x000fe20003f85270 */
[----:B------:R-:W-:Y:S01]  /*0210*/  VIADD R7, R2, 0x4 ;  /* 0x0000000402077836 */ /* 0x000fe20000000000 */
[----:B------:R-:W-:Y:S02]  /*0220*/  ISETP.NE.AND P5, PT, R0, R9, PT ;  /* 0x000000090000720c */ /* 0x000fe40003fa5270 */
[----:B------:R-:W-:Y:S02]  /*0230*/  IADD3 R9, PT, PT, R2, 0x5, RZ ;  /* 0x0000000502097810 */ /* 0x000fe40007ffe0ff */
[----:B------:R-:W-:-:S02]  /*0240*/  ISETP.NE.AND P3, PT, R0, R2, PT ;  /* 0x000000020000720c */ /* 0x000fc40003f65270 */
[----:B------:R-:W-:Y:S02]  /*0250*/  IADD3 R19, PT, PT, R2, 0x7, RZ ;  /* 0x0000000702137810 */ /* 0x000fe40007ffe0ff */
[C---:B------:R-:W-:Y:S02]  /*0260*/  ISETP.NE.AND P0, PT, R0.reuse, R13, PT ;  /* 0x0000000d0000720c */ /* 0x040fe40003f05270 */
[C---:B------:R-:W-:Y:S02]  /*0270*/  ISETP.NE.AND P2, PT, R0.reuse, R7, PT ;  /* 0x000000070000720c */ /* 0x040fe40003f45270 */
[----:B------:R-:W-:Y:S02]  /*0280*/  ISETP.NE.AND P1, PT, R0, R9, PT ;  /* 0x000000090000720c */ /* 0x000fe40003f25270 */
[----:B------:R-:W-:Y:S02]  /*0290*/  IADD3 R7, PT, PT, R10, R2, RZ ;  /* 0x000000020a077210 */ /* 0x000fe40007ffe0ff */
[----:B------:R-:W-:-:S02]  /*02a0*/  FSEL R9, RZ, 1, P3 ;  /* 0x3f800000ff097808 */ /* 0x000fc40001800000 */
[----:B------:R-:W-:Y:S01]  /*02b0*/  FSEL R13, RZ, 1, P4 ;  /* 0x3f800000ff0d7808 */ /* 0x000fe20002000000 */
[----:B------:R-:W-:Y:S01]  /*02c0*/  IMAD.WIDE.U32 R6, R7, 0x4, R4 ;  /* 0x0000000407067825 */ /* 0x000fe200078e0004 */
[C---:B------:R-:W-:Y:S02]  /*02d0*/  ISETP.NE.AND P3, PT, R0.reuse, R17, PT ;  /* 0x000000110000720c */ /* 0x040fe40003f65270 */
[----:B------:R-:W-:Y:S02]  /*02e0*/  ISETP.NE.AND P4, PT, R0, R19, PT ;  /* 0x000000130000720c */ /* 0x000fe40003f85270 */
[----:B------:R-:W-:Y:S01]  /*02f0*/  FSEL R15, RZ, 1, P5 ;  /* 0x3f800000ff0f7808 */ /* 0x000fe20002800000 */
[----:B------:R1:W-:Y:S01]  /*0300*/  STG.E desc[UR36][R6.64], R9 ;  /* 0x0000000906007986 */ /* 0x0003e2000c101924 */
[----:B------:R-:W-:Y:S02]  /*0310*/  FSEL R17, RZ, 1, P0 ;  /* 0x3f800000ff117808 */ /* 0x000fe40000000000 */
[----:B------:R-:W-:Y:S01]  /*0320*/  FSEL R19, RZ, 1, P2 ;  /* 0x3f800000ff137808 */ /* 0x000fe20001000000 */
[----:B------:R1:W-:Y:S01]  /*0330*/  STG.E desc[UR36][R6.64+0x4], R13 ;  /* 0x0000040d06007986 */ /* 0x0003e2000c101924 */
[----:B------:R-:W-:-:S02]  /*0340*/  FSEL R21, RZ, 1, P1 ;  /* 0x3f800000ff157808 */ /* 0x000fc40000800000 */
[----:B------:R-:W-:Y:S01]  /*0350*/  FSEL R23, RZ, 1, P3 ;  /* 0x3f800000ff177808 */ /* 0x000fe20001800000 */
[----:B------:R1:W-:Y:S01]  /*0360*/  STG.E desc[UR36][R6.64+0x8], R15 ;  /* 0x0000080f06007986 */ /* 0x0003e2000c101924 */
[----:B------:R-:W-:Y:S02]  /*0370*/  FSEL R25, RZ, 1, P4 ;  /* 0x3f800000ff197808 */ /* 0x000fe40002000000 */
[----:B------:R-:W-:Y:S01]  /*0380*/  IADD3 R2, PT, PT, R2, 0x8, RZ ;  /* 0x0000000802027810 */ /* 0x000fe20007ffe0ff */
[----:B------:R1:W-:Y:S03]  /*0390*/  STG.E desc[UR36][R6.64+0xc], R17 ;  /* 0x00000c1106007986 */ /* 0x0003e6000c101924 */
[----:B------:R-:W-:Y:S01]  /*03a0*/  ISETP.NE.AND P0, PT, R2, R11, PT ;  /* 0x0000000b0200720c */ /* 0x000fe20003f05270 */
[----:B------:R1:W-:Y:S04]  /*03b0*/  STG.E desc[UR36][R6.64+0x10], R19 ;  /* 0x0000101306007986 */ /* 0x0003e8000c101924 */
[----:B------:R1:W-:Y:S04]  /*03c0*/  STG.E desc[UR36][R6.64+0x14], R21 ;  /* 0x0000141506007986 */ /* 0x0003e8000c101924 */
[----:B------:R1:W-:Y:S04]  /*03d0*/  STG.E desc[UR36][R6.64+0x18], R23 ;  /* 0x0000181706007986 */ /* 0x0003e8000c101924 */
[----:B------:R1:W-:Y:S01]  /*03e0*/  STG.E desc[UR36][R6.64+0x1c], R25 ;  /* 0x00001c1906007986 */ /* 0x0003e2000c101924 */
[----:B------:R-:W-:Y:S05]  /*03f0*/  @P0 BRA `(.L_x_2) ;  /* 0xfffffffc00700947 */ /* 0x000fea000383ffff */
[----:B-1----:R-:W-:-:S07]  /*0400*/  IMAD.MOV.U32 R13, RZ, RZ, R11 ;  /* 0x000000ffff0d7224 */ /* 0x002fce00078e000b */
.L_x_1:
[----:B------:R-:W-:-:S09]  /*0410*/  UISETP.NE.AND UP0, UPT, UR14, URZ, UPT ;  /* 0x000000ff0e00728c */ /* 0x000fd2000bf05270 */
[----:B------:R-:W-:Y:S05]  /*0420*/  BRA.U !UP0, `(.L_x_3) ;  /* 0x0000000108c07547 */ /* 0x000fea000b800000 */
[----:B------:R-:W-:Y:S02]  /*0430*/  UISETP.GE.U32.AND UP0, UPT, UR15, 0x3, UPT ;  /* 0x000000030f00788c */ /* 0x000fe4000bf06070 */
[----:B------:R-:W-:-:S07]  /*0440*/  UISETP.NE.AND UP1, UPT, UR16, URZ, UPT ;  /* 0x000000ff1000728c */ /* 0x000fce000bf25270 */
[----:B------:R-:W-:Y:S05]  /*0450*/  BRA.U !UP0, `(.L_x_4) ;  /* 0x0000000108587547 */ /* 0x000fea000b800000 */
[C---:B------:R-:W-:Y:S02]  /*0460*/  IADD3 R9, PT, PT, R13.reuse, 0x2, RZ ;  /* 0x000000020d097810 */ /* 0x040fe40007ffe0ff */
[C---:B------:R-:W-:Y:S02]  /*0470*/  IADD3 R7, PT, PT, R13.reuse, 0x1, RZ ;  /* 0x000000010d077810 */ /* 0x040fe40007ffe0ff */
[----:B------:R-:W-:Y:S01]  /*0480*/  ISETP.NE.AND P2, PT, R0, R9, PT ;  /* 0x000000090000720c */ /* 0x000fe20003f45270 */
[----:B------:R-:W-:Y:S01]  /*0490*/  VIADD R9, R13, 0x3 ;  /* 0x000000030d097836 */ /* 0x000fe20000000000 */
[----:B------:R-:W-:Y:S02]  /*04a0*/  IADD3 R17, P3, PT, R10, R13, RZ ;  /* 0x0000000d0a117210 */ /* 0x000fe40007f7e0ff */
[----:B------:R-:W-:Y:S02]  /*04b0*/  ISETP.NE.AND P1, PT, R0, R7, PT ;  /* 0x000000070000720c */ /* 0x000fe40003f25270 */
[----:B------:R-:W-:-:S02]  /*04c0*/  IADD3 R7, PT, PT, R10, R13, RZ ;  /* 0x0000000d0a077210 */ /* 0x000fc40007ffe0ff */
[C---:B------:R-:W-:Y:S01]  /*04d0*/  ISETP.NE.AND P0, PT, R0.reuse, R13, PT ;  /* 0x0000000d0000720c */ /* 0x040fe20003f05270 */
[----:B------:R-:W-:Y:S01]  /*04e0*/  VIADD R13, R13, 0x4 ;  /* 0x000000040d0d7836 */ /* 0x000fe20000000000 */
[----:B------:R-:W-:Y:S01]  /*04f0*/  IADD3.X R2, PT, PT, RZ, RZ, RZ, P3, !PT ;  /* 0x000000ffff027210 */ /* 0x000fe20001ffe4ff */
[----:B------:R-:W-:Y:S01]  /*0500*/  IMAD.WIDE.U32 R6, R7, 0x4, R4 ;  /* 0x0000000407067825 */ /* 0x000fe200078e0004 */
[C---:B------:R-:W-:Y:S02]  /*0510*/  LEA R8, P4, R17.reuse, R4, 0x2 ;  /* 0x0000000411087211 */ /* 0x040fe400078810ff */
[----:B------:R-:W-:Y:S02]  /*0520*/  ISETP.NE.AND P3, PT, R0, R9, PT ;  /* 0x000000090000720c */ /* 0x000fe40003f65270 */
[----:B------:R-:W-:Y:S02]  /*0530*/  FSEL R15, RZ, 1, P0 ;  /* 0x3f800000ff0f7808 */ /* 0x000fe40000000000 */
[----:B------:R-:W-:-:S02]  /*0540*/  LEA.HI.X R9, R17, R5, R2, 0x2, P4 ;  /* 0x0000000511097211 */ /* 0x000fc400020f1402 */
[----:B------:R-:W-:Y:S01]  /*0550*/  FSEL R17, RZ, 1, P1 ;  /* 0x3f800000ff117808 */ /* 0x000fe20000800000 */
[----:B------:R1:W-:Y:S01]  /*0560*/  STG.E desc[UR36][R6.64], R15 ;  /* 0x0000000f06007986 */ /* 0x0003e2000c101924 */
[----:B------:R-:W-:Y:S02]  /*0570*/  FSEL R19, RZ, 1, P2 ;  /* 0x3f800000ff137808 */ /* 0x000fe40001000000 */
[----:B------:R-:W-:Y:S01]  /*0580*/  FSEL R21, RZ, 1, P3 ;  /* 0x3f800000ff157808 */ /* 0x000fe20001800000 */
[----:B------:R1:W-:Y:S04]  /*0590*/  STG.E desc[UR36][R8.64+0x4], R17 ;  /* 0x0000041108007986 */ /* 0x0003e8000c101924 */
[----:B------:R1:W-:Y:S04]  /*05a0*/  STG.E desc[UR36][R8.64+0x8], R19 ;  /* 0x0000081308007986 */ /* 0x0003e8000c101924 */
[----:B------:R1:W-:Y:S02]  /*05b0*/  STG.E desc[UR36][R8.64+0xc], R21 ;  /* 0x00000c1508007986 */ /* 0x0003e4000c101924 */
.L_x_4:
[----:B------:R-:W-:Y:S05]  /*05c0*/  BRA.U !UP1, `(.L_x_3) ;  /* 0x0000000109587547 */ /* 0x000fea000b800000 */
[----:B------:R-:W-:Y:S01]  /*05d0*/  UISETP.NE.AND UP0, UPT, UR16, 0x1, UPT ;  /* 0x000000011000788c */ /* 0x000fe2000bf05270 */
[----:B------:R-:W-:-:S08]  /*05e0*/  ISETP.NE.AND P0, PT, RZ, UR11, PT ;  /* 0x0000000bff007c0c */ /* 0x000fd0000bf05270 */
[----:B------:R-:W-:Y:S05]  /*05f0*/  BRA.U !UP0, `(.L_x_5) ;  /* 0x0000000108387547 */ /* 0x000fea000b800000 */
[CC--:B-1----:R-:W-:Y:S02]  /*0600*/  IADD3 R17, P2, PT, R10.reuse, R13.reuse, RZ ;  /* 0x0000000d0a117210 */ /* 0x0c2fe40007f5e0ff */
[----:B------:R-:W-:Y:S02]  /*0610*/  IADD3 R9, PT, PT, R13, 0x1, RZ ;  /* 0x000000010d097810 */ /* 0x000fe40007ffe0ff */
[-C--:B------:R-:W-:Y:S01]  /*0620*/  IADD3 R7, PT, PT, R10, R13.reuse, RZ ;  /* 0x0000000d0a077210 */ /* 0x080fe20007ffe0ff */
[----:B------:R-:W-:Y:S01]  /*0630*/  IMAD.X R2, RZ, RZ, RZ, P2 ;  /* 0x000000ffff027224 */ /* 0x000fe200010e06ff */
[C---:B------:R-:W-:Y:S02]  /*0640*/  ISETP.NE.AND P1, PT, R0.reuse, R13, PT ;  /* 0x0000000d0000720c */ /* 0x040fe40003f25270 */
[----:B------:R-:W-:Y:S01]  /*0650*/  LEA R8, P3, R17, R4, 0x2 ;  /* 0x0000000411087211 */ /* 0x000fe200078610ff */
[----:B------:R-:W-:Y:S01]  /*0660*/  IMAD.WIDE.U32 R6, R7, 0x4, R4 ;  /* 0x0000000407067825 */ /* 0x000fe200078e0004 */
[----:B------:R-:W-:-:S02]  /*0670*/  ISETP.NE.AND P2, PT, R0, R9, PT ;  /* 0x000000090000720c */ /* 0x000fc40003f45270 */
[----:B------:R-:W-:Y:S02]  /*0680*/  FSEL R15, RZ, 1, P1 ;  /* 0x3f800000ff0f7808 */ /* 0x000fe40000800000 */
[----:B------:R-:W-:Y:S02]  /*0690*/  LEA.HI.X R9, R17, R5, R2, 0x2, P3 ;  /* 0x0000000511097211 */ /* 0x000fe400018f1402 */
[----:B------:R-:W-:Y:S01]  /*06a0*/  FSEL R17, RZ, 1, P2 ;  /* 0x3f800000ff117808 */ /* 0x000fe20001000000 */
[----:B------:R2:W-:Y:S01]  /*06b0*/  STG.E desc[UR36][R6.64], R15 ;  /* 0x0000000f06007986 */ /* 0x0005e2000c101924 */
[----:B------:R-:W-:-:S03]  /*06c0*/  IADD3 R13, PT, PT, R13, 0x2, RZ ;  /* 0x000000020d0d7810 */ /* 0x000fc60007ffe0ff */
[----:B------:R2:W-:Y:S04]  /*06d0*/  STG.E desc[UR36][R8.64+0x4], R17 ;  /* 0x0000041108007986 */ /* 0x0005e8000c101924 */
.L_x_5:
[-C--:B-12---:R-:W-:Y:S02]  /*06e0*/  @P0 IADD3 R7, PT, PT, R10, R13.reuse, RZ ;  /* 0x0000000d0a070210 */ /* 0x086fe40007ffe0ff */
[----:B------:R-:W-:-:S03]  /*06f0*/  @P0 ISETP.NE.AND P1, PT, R0, R13, PT ;  /* 0x0000000d0000020c */ /* 0x000fc60003f25270 */
[----:B------:R-:W-:Y:S01]  /*0700*/  @P0 IMAD.WIDE.U32 R6, R7, 0x4, R4 ;  /* 0x0000000407060825 */ /* 0x000fe200078e0004 */
[----:B------:R-:W-:-:S05]  /*0710*/  @P0 FSEL R9, RZ, 1, P1 ;  /* 0x3f800000ff090808 */ /* 0x000fca0000800000 */
[----:B------:R2:W-:Y:S04]  /*0720*/  @P0 STG.E desc[UR36][R6.64], R9 ;  /* 0x0000000906000986 */ /* 0x0005e8000c101924 */
.L_x_3:
[----:B------:R-:W-:-:S05]  /*0730*/  VIADD R0, R0, 0x1 ;  /* 0x0000000100007836 */ /* 0x000fca0000000000 */
[----:B------:R-:W-:-:S13]  /*0740*/  ISETP.NE.AND P0, PT, R0, R3, PT ;  /* 0x000000030000720c */ /* 0x000fda0003f05270 */
[----:B------:R-:W-:Y:S05]  /*0750*/  @P0 BRA `(.L_x_6) ;  /* 0xfffffff800800947 */ /* 0x000fea000383ffff */
[----:B------:R-:W3:Y:S01]  /*0760*/  LDC.64 R2, c[0x0][0x380] ;  /* 0x0000e000ff027b82 */ /* 0x000ee20000000a00 */
[----:B------:R-:W4:Y:S01]  /*0770*/  LDCU.64 UR4, c[0x0][0x388] ;  /* 0x00007100ff0477ac */ /* 0x000f220008000a00 */
[----:B------:R-:W-:Y:S01]  /*0780*/  MOV R12, 0x3f800000 ;  /* 0x3f800000000c7802 */ /* 0x000fe20000000f00 */
[----:B----4-:R-:W-:-:S04]  /*0790*/  UIMAD.WIDE UR4, UR10, 0x4, UR4 ;  /* 0x000000040a0478a5 */ /* 0x010fc8000f8e0204 */
[----:B------:R-:W-:Y:S01]  /*07a0*/  UIADD3 UR17, UP0, UPT, UR4, 0x10, URZ ;  /* 0x0000001004117890 */ /* 0x000fe2000ff1e0ff */
[----:B---3--:R-:W-:Y:S02]  /*07b0*/  IADD3 R10, P0, PT, R2, UR7, RZ ;  /* 0x00000007020a7c10 */ /* 0x008fe4000ff1e0ff */
[----:B------:R-:W-:Y:S01]  /*07c0*/  UMOV UR4, URZ ;  /* 0x000000ff00047c82 */ /* 0x000fe20008000000 */
[----:B------:R-:W-:Y:S01]  /*07d0*/  UIADD3.X UR12, UPT, UPT, URZ, UR5, URZ, UP0, !UPT ;  /* 0x00000005ff0c7290 */ /* 0x000fe200087fe4ff */
[----:B------:R-:W-:Y:S02]  /*07e0*/  IADD3.X R2, PT, PT, R3, UR6, RZ, P0, !PT ;  /* 0x0000000603027c10 */ /* 0x000fe400087fe4ff */
[----:B------:R-:W-:Y:S02]  /*07f0*/  R2UR UR18, R10 ;  /* 0x000000000a1272ca */ /* 0x000fe400000e0000 */
[----:B------:R-:W-:-:S15]  /*0800*/  R2UR UR19, R2 ;  /* 0x00000000021372ca */ /* 0x000fde00000e0000 */
.L_x_49:
[----:B---3--:R-:W3:Y:S02]  /*0810*/  LDCU UR5, c[0x0][0x398] ;  /* 0x00007300ff0577ac */ /* 0x008ee40008000800 */
[----:B---3--:R-:W-:-:S04]  /*0820*/  UIMAD UR20, UR4, UR5, URZ ;  /* 0x00000005041472a4 */ /* 0x008fc8000f8e02ff */
[----:B------:R-:W-:-:S04]  /*0830*/  UIADD3 UR6, UPT, UPT, UR20, UR4, URZ ;  /* 0x0000000414067290 */ /* 0x000fc8000fffe0ff */
[----:B------:R-:W-:-:S06]  /*0840*/  UIMAD.WIDE.U32 UR6, UR6, 0x4, UR18 ;  /* 0x00000004060678a5 */ /* 0x000fcc000f8e0012 */
[----:B-12---:R-:W-:Y:S01]  /*0850*/  MOV R6, UR6 ;  /* 0x0000000600067c02 */ /* 0x006fe20008000f00 */
[----:B------:R-:W-:-:S05]  /*0860*/  IMAD.U32 R7, RZ, RZ, UR7 ;  /* 0x00000007ff077e24 */ /* 0x000fca000f8e00ff */
[----:B-----5:R-:W2:Y:S02]  /*0870*/  LDG.E R3, desc[UR36][R6.64] ;  /* 0x0000002406037981 */ /* 0x020ea4000c1e1900 */
[----:B--2---:R-:W-:-:S13]  /*0880*/  FSETP.NEU.AND P0, PT, R3, RZ, PT ;  /* 0x000000ff0300720b */ /* 0x004fda0003f0d000 */
[----:B----4-:R-:W-:Y:S05]  /*0890*/  @!P0 BRA `(.L_x_7) ;  /* 0x0000002800f48947 */ /* 0x010fea0003800000 */
[----:B------:R-:W-:Y:S01]  /*08a0*/  UISETP.GE.U32.AND UP0, UPT, UR5, 0x8, UPT ;  /* 0x000000080500788c */ /* 0x000fe2000bf06070 */
[----:B------:R-:W-:Y:S02]  /*08b0*/  HFMA2 R13, -RZ, RZ, 0, 0 ;  /* 0x00000000ff0d7431 */ /* 0x000fe400000001ff */
[----:B------:R-:W-:-:S06]  /*08c0*/  FMUL R12, R3, R12 ;  /* 0x0000000c030c7220 */ /* 0x000fcc0000400000 */
[----:B------:R-:W-:Y:S05]  /*08d0*/  BRA.U !UP0, `(.L_x_8) ;  /* 0x0000000d08c47547 */ /* 0x000fea000b800000 */
[----:B------:R-:W1:Y:S01]  /*08e0*/  LDCU.64 UR8, c[0x0][0x380] ;  /* 0x00007000ff0877ac */ /* 0x000e620008000a00 */
[----:B------:R-:W-:Y:S02]  /*08f0*/  UIMAD.WIDE.U32 UR6, UR4, UR5, URZ ;  /* 0x00000005040672a5 */ /* 0x000fe4000f8e00ff */
[----:B------:R-:W-:Y:S02]  /*0900*/  ULOP3.LUT UR13, UR5, 0x7ffffff8, URZ, 0xc0, !UPT ;  /* 0x7ffffff8050d7892 */ /* 0x000fe4000f8ec0ff */
[----:B------:R-:W-:Y:S02]  /*0910*/  USHF.L.U32 UR5, UR6, 0x2, URZ ;  /* 0x0000000206057899 */ /* 0x000fe400080006ff */
[----:B------:R-:W-:Y:S02]  /*0920*/  USHF.L.U64.HI UR6, UR6, 0x2, UR7 ;  /* 0x0000000206067899 */ /* 0x000fe40008010207 */
[----:B------:R-:W-:Y:S01]  /*0930*/  UIADD3 UR7, UP0, UPT, UR5, UR17, URZ ;  /* 0x0000001105077290 */ /* 0x000fe2000ff1e0ff */
[----:B------:R-:W-:-:S03]  /*0940*/  MOV R11, UR13 ;  /* 0x0000000d000b7c02 */ /* 0x000fc60008000f00 */
[----:B------:R-:W-:Y:S02]  /*0950*/  UIADD3.X UR13, UPT, UPT, UR6, UR12, URZ, UP0, !UPT ;  /* 0x0000000c060d7290 */ /* 0x000fe400087fe4ff */
[----:B-1----:R-:W-:Y:S01]  /*0960*/  UIMAD.WIDE UR8, UR10, 0x4, UR8 ;  /* 0x000000040a0878a5 */ /* 0x002fe2000f8e0208 */
[----:B------:R-:W-:Y:S01]  /*0970*/  IMAD.MOV R13, RZ, RZ, -R11 ;  /* 0x000000ffff0d7224 */ /* 0x000fe200078e0a0b */
[----:B------:R-:W-:Y:S02]  /*0980*/  MOV R16, UR7 ;  /* 0x0000000700107c02 */ /* 0x000fe40008000f00 */
[----:B------:R-:W-:Y:S01]  /*0990*/  UIADD3 UR5, UP1, UP2, UR8, 0x10, UR5 ;  /* 0x0000001008057890 */ /* 0x000fe2000fa3e005 */
[----:B------:R-:W-:-:S03]  /*09a0*/  IMAD.U32 R19, RZ, RZ, UR13 ;  /* 0x0000000dff137e24 */ /* 0x000fc6000f8e00ff */
[----:B------:R-:W-:Y:S02]  /*09b0*/  UIADD3.X UR8, UPT, UPT, UR9, URZ, UR6, UP1, UP2 ;  /* 0x000000ff09087290 */ /* 0x000fe40008fe4406 */
[----:B------:R-:W-:-:S04]  /*09c0*/  MOV R6, UR5 ;  /* 0x0000000500067c02 */ /* 0x000fc80008000f00 */
[----:B------:R-:W-:-:S07]  /*09d0*/  MOV R7, UR8 ;  /* 0x0000000800077c02 */ /* 0x000fce0008000f00 */
.L_x_25:
[----:B------:R-:W2:Y:S01]  /*09e0*/  LDG.E R0, desc[UR36][R6.64+-0x10] ;  /* 0xfffff02406007981 */ /* 0x000ea2000c1e1900 */
[----:B------:R-:W1:Y:S02]  /*09f0*/  MUFU.RCP R8, R3 ;  /* 0x0000000300087308 */ /* 0x000e640000001000 */
[----:B-1----:R-:W-:-:S04]  /*0a00*/  FFMA R9, -R3, R8, 1 ;  /* 0x3f80000003097423 */ /* 0x002fc80000000108 */
[----:B------:R-:W-:Y:S02]  /*0a10*/  FFMA R9, R8, R9, R8 ;  /* 0x0000000908097223 */ /* 0x000fe40000000008 */
[----:B--2---:R-:W1:Y:S02]  /*0a20*/  FCHK P0, R0, R3 ;  /* 0x0000000300007302 */ /* 0x004e640000000000 */
[----:B------:R-:W-:-:S04]  /*0a30*/  FFMA R8, R0, R9, RZ ;  /* 0x0000000900087223 */ /* 0x000fc800000000ff */
[----:B------:R-:W-:-:S04]  /*0a40*/  FFMA R14, -R3, R8, R0 ;  /* 0x00000008030e7223 */ /* 0x000fc80000000100 */
[----:B------:R-:W-:Y:S01]  /*0a50*/  FFMA R15, R9, R14, R8 ;  /* 0x0000000e090f7223 */ /* 0x000fe20000000008 */
[----:B------:R-:W-:Y:S01]  /*0a60*/  MOV R8, R16 ;  /* 0x0000001000087202 */ /* 0x000fe20000000f00 */
[----:B------:R-:W-:Y:S01]  /*0a70*/  IMAD.MOV.U32 R9, RZ, RZ, R19 ;  /* 0x000000ffff097224 */ /* 0x000fe200078e0013 */
[----:B-1----:R-:W-:Y:S06]  /*0a80*/  @!P0 BRA `(.L_x_9) ;  /* 0x00000000000c8947 */ /* 0x002fec0003800000 */
[----:B------:R-:W-:-:S07]  /*0a90*/  MOV R14, 0xab0 ;  /* 0x00000ab0000e7802 */ /* 0x000fce0000000f00 */
[----:B0-----:R-:W-:Y:S05]  /*0aa0*/  CALL.REL.NOINC `($__internal_0_$__cuda_sm3x_div_rn_noftz_f32_slowpath) ;  /* 0x0000002800a87944 */ /* 0x001fea0003c00000 */
[----:B------:R-:W-:-:S07]  /*0ab0*/  MOV R15, R17 ;  /* 0x00000011000f7202 */ /* 0x000fce0000000f00 */
.L_x_9:
[----:B------:R1:W-:Y:S04]  /*0ac0*/  STG.E desc[UR36][R6.64+-0x10], R15 ;  /* 0xfffff00f06007986 */ /* 0x0003e8000c101924 */
[----:B------:R-:W2:Y:S01]  /*0ad0*/  LDG.E R16, desc[UR36][R8.64+-0x10] ;  /* 0xfffff02408107981 */ /* 0x000ea2000c1e1900 */
[----:B------:R-:W3:Y:S02]  /*0ae0*/  MUFU.RCP R0, R3 ;  /* 0x0000000300007308 */ /* 0x000ee40000001000 */
[----:B---3--:R-:W-:-:S04]  /*0af0*/  FFMA R17, -R3, R0, 1 ;  /* 0x3f80000003117423 */ /* 0x008fc80000000100 */
[----:B------:R-:W-:Y:S02]  /*0b00*/  FFMA R0, R0, R17, R0 ;  /* 0x0000001100007223 */ /* 0x000fe40000000000 */
[----:B--2---:R-:W2:Y:S02]  /*0b10*/  FCHK P0, R16, R3 ;  /* 0x0000000310007302 */ /* 0x004ea40000000000 */
[----:B------:R-:W-:-:S04]  /*0b20*/  FFMA R14, R0, R16, RZ ;  /* 0x00000010000e7223 */ /* 0x000fc800000000ff */
[----:B------:R-:W-:-:S04]  /*0b30*/  FFMA R17, -R3, R14, R16 ;  /* 0x0000000e03117223 */ /* 0x000fc80000000110 */
[----:B------:R-:W-:Y:S01]  /*0b40*/  FFMA R17, R0, R17, R14 ;  /* 0x0000001100117223 */ /* 0x000fe2000000000e */
[----:B-12---:R-:W-:Y:S06]  /*0b50*/  @!P0 BRA `(.L_x_10) ;  /* 0x00000000000c8947 */ /* 0x006fec0003800000 */
[----:B------:R-:W-:Y:S02]  /*0b60*/  MOV R0, R16 ;  /* 0x0000001000007202 */ /* 0x000fe40000000f00 */
[----:B------:R-:W-:-:S07]  /*0b70*/  MOV R14, 0xb90 ;  /* 0x00000b90000e7802 */ /* 0x000fce0000000f00 */
[----:B0-----:R-:W-:Y:S05]  /*0b80*/  CALL.REL.NOINC `($__internal_0_$__cuda_sm3x_div_rn_noftz_f32_slowpath) ;  /* 0x0000002800707944 */ /* 0x001fea0003c00000 */
.L_x_10:
        /* <DEDUP_REMOVED lines=10> */
[----:B------:R-:W-:Y:S01]  /*0c30*/  IMAD.MOV.U32 R0, RZ, RZ, R16 ;  /* 0x000000ffff007224 */ /* 0x000fe200078e0010 */
[----:B------:R-:W-:-:S07]  /*0c40*/  MOV R14, 0xc60 ;  /* 0x00000c60000e7802 */ /* 0x000fce0000000f00 */
[----:B0-----:R-:W-:Y:S05]  /*0c50*/  CALL.REL.NOINC `($__internal_0_$__cuda_sm3x_div_rn_noftz_f32_slowpath) ;  /* 0x00000028003c7944 */ /* 0x001fea0003c00000 */
[----:B------:R-:W-:-:S07]  /*0c60*/  MOV R15, R17 ;  /* 0x00000011000f7202 */ /* 0x000fce0000000f00 */
.L_x_11:
        /* <DEDUP_REMOVED lines=13> */
.L_x_12:
        /* <DEDUP_REMOVED lines=14> */
.L_x_13:
        /* <DEDUP_REMOVED lines=13> */
.L_x_14:
        /* <DEDUP_REMOVED lines=14> */
.L_x_15:
        /* <DEDUP_REMOVED lines=13> */
.L_x_16:
        /* <DEDUP_REMOVED lines=14> */
.L_x_17:
        /* <DEDUP_REMOVED lines=13> */
.L_x_18:
        /* <DEDUP_REMOVED lines=14> */
.L_x_19:
        /* <DEDUP_REMOVED lines=13> */
.L_x_20:
        /* <DEDUP_REMOVED lines=14> */
.L_x_21:
        /* <DEDUP_REMOVED lines=13> */
.L_x_22:
        /* <DEDUP_REMOVED lines=14> */
.L_x_23:
        /* <DEDUP_REMOVED lines=13> */
.L_x_24:
[----:B------:R1:W-:Y:S01]  /*1760*/  STG.E desc[UR36][R8.64+0xc], R17 ;  /* 0x00000c1108007986 */ /* 0x0003e2000c101924 */
[----:B------:R-:W-:Y:S01]  /*1770*/  VIADD R13, R13, 0x8 ;  /* 0x000000080d0d7836 */ /* 0x000fe20000000000 */
[----:B------:R-:W-:Y:S02]  /*1780*/  IADD3 R16, P1, PT, R8, 0x20, RZ ;  /* 0x0000002008107810 */ /* 0x000fe40007f3e0ff */
[----:B------:R-:W-:Y:S02]  /*1790*/  IADD3 R6, P2, PT, R6, 0x20, RZ ;  /* 0x0000002006067810 */ /* 0x000fe40007f5e0ff */
[----:B------:R-:W-:Y:S02]  /*17a0*/  ISETP.NE.AND P0, PT, R13, RZ, PT ;  /* 0x000000ff0d00720c */ /* 0x000fe40003f05270 */
[----:B------:R-:W-:Y:S02]  /*17b0*/  IADD3.X R19, PT, PT, RZ, R9, RZ, P1, !PT ;  /* 0x00000009ff137210 */ /* 0x000fe40000ffe4ff */
[----:B------:R-:W-:-:S09]  /*17c0*/  IADD3.X R7, PT, PT, RZ, R7, RZ, P2, !PT ;  /* 0x00000007ff077210 */ /* 0x000fd200017fe4ff */
[----:B-1----:R-:W-:Y:S05]  /*17d0*/  @P0 BRA `(.L_x_25) ;  /* 0xfffffff000800947 */ /* 0x002fea000383ffff */
[----:B------:R-:W-:-:S07]  /*17e0*/  IMAD.MOV.U32 R13, RZ, RZ, R11 ;  /* 0x000000ffff0d7224 */ /* 0x000fce00078e000b */
.L_x_8:
[----:B------:R-:W-:-:S09]  /*17f0*/  UISETP.NE.AND UP0, UPT, UR14, URZ, UPT ;  /* 0x000000ff0e00728c */ /* 0x000fd2000bf05270 */
[----:B------:R-:W-:Y:S05]  /*1800*/  BRA.U !UP0, `(.L_x_26) ;  /* 0x0000000d08907547 */ /* 0x000fea000b800000 */
[----:B------:R-:W-:-:S09]  /*1810*/  UISETP.GE.U32.AND UP0, UPT, UR15, 0x3, UPT ;  /* 0x000000030f00788c */ /* 0x000fd2000bf06070 */
[----:B------:R-:W-:Y:S05]  /*1820*/  BRA.U !UP0, `(.L_x_27) ;  /* 0x0000000508e47547 */ /* 0x000fea000b800000 */
[----:B------:R-:W-:Y:S01]  /*1830*/  HFMA2 R6, -RZ, RZ, 0, 2.384185791015625e-07 ;  /* 0x00000004ff067431 */ /* 0x000fe200000001ff */
[----:B------:R-:W-:-:S05]  /*1840*/  IADD3 R9, PT, PT, R13, UR20, RZ ;  /* 0x000000140d097c10 */ /* 0x000fca000fffe0ff */
[----:B------:R-:W-:-:S05]  /*1850*/  IMAD.WIDE.U32 R6, R9, R6, UR18 ;  /* 0x0000001209067e25 */ /* 0x000fca000f8e0006 */
        /* <DEDUP_REMOVED lines=8> */
[----:B-1----:R-:W-:Y:S06]  /*18e0*/  @!P0 BRA `(.L_x_28) ;  /* 0x0000000000108947 */ /* 0x002fec0003800000 */
[----:B------:R-:W-:Y:S01]  /*18f0*/  IMAD.MOV.U32 R0, RZ, RZ, R14 ;  /* 0x000000ffff007224 */ /* 0x000fe200078e000e */
[----:B------:R-:W-:-:S07]  /*1900*/  MOV R14, 0x1920 ;  /* 0x00001920000e7802 */ /* 0x000fce0000000f00 */
[----:B0-----:R-:W-:Y:S05]  /*1910*/  CALL.REL.NOINC `($__internal_0_$__cuda_sm3x_div_rn_noftz_f32_slowpath) ;  /* 0x0000001c000c7944 */ /* 0x001fea0003c00000 */
[----:B------:R-:W-:-:S07]  /*1920*/  MOV R15, R17 ;  /* 0x00000011000f7202 */ /* 0x000fce0000000f00 */
.L_x_28:
[----:B------:R-:W-:Y:S01]  /*1930*/  IMAD.WIDE.U32 R8, R9, 0x4, R4 ;  /* 0x0000000409087825 */ /* 0x000fe200078e0004 */
        /* <DEDUP_REMOVED lines=13> */
.L_x_29:
[----:B------:R-:W-:Y:S01]  /*1a10*/  IADD3 R21, P0, PT, R13, UR20, RZ ;  /* 0x000000140d157c10 */ /* 0x000fe2000ff1e0ff */
[----:B------:R1:W-:Y:S03]  /*1a20*/  STG.E desc[UR36][R8.64], R17 ;  /* 0x0000001108007986 */ /* 0x0003e6000c101924 */
[----:B------:R-:W-:Y:S01]  /*1a30*/  SHF.L.U32 R23, R21, 0x2, RZ ;  /* 0x0000000215177819 */ /* 0x000fe200000006ff */
[----:B------:R-:W-:-:S03]  /*1a40*/  IMAD.X R0, RZ, RZ, RZ, P0 ;  /* 0x000000ffff007224 */ /* 0x000fc600000e06ff */
[----:B------:R-:W-:Y:S02]  /*1a50*/  IADD3 R6, P0, PT, R23, R10, RZ ;  /* 0x0000000a17067210 */ /* 0x000fe40007f1e0ff */
[----:B------:R-:W-:-:S04]  /*1a60*/  SHF.L.U64.HI R21, R21, 0x2, R0 ;  /* 0x0000000215157819 */ /* 0x000fc80000010200 */
[----:B------:R-:W-:-:S05]  /*1a70*/  IADD3.X R7, PT, PT, R21, R2, RZ, P0, !PT ;  /* 0x0000000215077210 */ /* 0x000fca00007fe4ff */
        /* <DEDUP_REMOVED lines=13> */
.L_x_30:
[----:B------:R-:W-:Y:S01]  /*1b50*/  IADD3 R8, P0, PT, R23, R4, RZ ;  /* 0x0000000417087210 */ /* 0x000fe20007f1e0ff */
[----:B------:R1:W-:Y:S03]  /*1b60*/  STG.E desc[UR36][R6.64+0x4], R15 ;  /* 0x0000040f06007986 */ /* 0x0003e6000c101924 */
        /* <DEDUP_REMOVED lines=13> */
.L_x_31:
        /* <DEDUP_REMOVED lines=13> */
[----:B------:R-:W-:-:S07]  /*1d10*/  MOV R15, R17 ;  /* 0x00000011000f7202 */ /* 0x000fce0000000f00 */
.L_x_32:
        /* <DEDUP_REMOVED lines=13> */
.L_x_33:
        /* <DEDUP_REMOVED lines=14> */
.L_x_34:
        /* <DEDUP_REMOVED lines=13> */
.L_x_35:
[----:B------:R1:W-:Y:S01]  /*1fa0*/  STG.E desc[UR36][R8.64+0xc], R17 ;  /* 0x00000c1108007986 */ /* 0x0003e2000c101924 */
[----:B------:R-:W-:-:S07]  /*1fb0*/  IADD3 R13, PT, PT, R13, 0x4, RZ ;  /* 0x000000040d0d7810 */ /* 0x000fce0007ffe0ff */
.L_x_27:
[----:B------:R-:W-:-:S09]  /*1fc0*/  UISETP.NE.AND UP0, UPT, UR16, URZ, UPT ;  /* 0x000000ff1000728c */ /* 0x000fd2000bf05270 */
[----:B------:R-:W-:Y:S05]  /*1fd0*/  BRA.U !UP0, `(.L_x_26) ;  /* 0x00000005089c7547 */ /* 0x000fea000b800000 */
[----:B------:R-:W-:-:S09]  /*1fe0*/  UISETP.NE.AND UP0, UPT, UR16, 0x1, UPT ;  /* 0x000000011000788c */ /* 0x000fd2000bf05270 */
[----:B------:R-:W-:Y:S05]  /*1ff0*/  BRA.U !UP0, `(.L_x_36) ;  /* 0x00000005080c7547 */ /* 0x000fea000b800000 */
[----:B-1----:R-:W-:Y:S01]  /*2000*/  IADD3 R9, PT, PT, R13, UR20, RZ ;  /* 0x000000140d097c10 */ /* 0x002fe2000fffe0ff */
[----:B------:R-:W-:-:S04]  /*2010*/  IMAD.MOV.U32 R6, RZ, RZ, 0x4 ;  /* 0x00000004ff067424 */ /* 0x000fc800078e00ff */
        /* <DEDUP_REMOVED lines=10> */
[----:B------:R-:W-:Y:S02]  /*20c0*/  MOV R0, R14 ;  /* 0x0000000e00007202 */ /* 0x000fe40000000f00 */
[----:B------:R-:W-:-:S07]  /*20d0*/  MOV R14, 0x20f0 ;  /* 0x000020f0000e7802 */ /* 0x000fce0000000f00 */
[----:B0-----:R-:W-:Y:S05]  /*20e0*/  CALL.REL.NOINC `($__internal_0_$__cuda_sm3x_div_rn_noftz_f32_slowpath) ;  /* 0x0000001400187944 */ /* 0x001fea0003c00000 */
[----:B------:R-:W-:-:S07]  /*20f0*/  MOV R15, R17 ;  /* 0x00000011000f7202 */ /* 0x000fce0000000f00 */
.L_x_37:
        /* <DEDUP_REMOVED lines=14> */
.L_x_38:
[----:B------:R-:W-:Y:S01]  /*21e0*/  IADD3 R21, P0, PT, R13, UR20, RZ ;  /* 0x000000140d157c10 */ /* 0x000fe2000ff1e0ff */
[----:B------:R1:W-:Y:S03]  /*21f0*/  STG.E desc[UR36][R8.64], R17 ;  /* 0x0000001108007986 */ /* 0x0003e6000c101924 */
[----:B------:R-:W-:Y:S02]  /*2200*/  IADD3.X R0, PT, PT, RZ, RZ, RZ, P0, !PT ;  /* 0x000000ffff007210 */ /* 0x000fe400007fe4ff */
[C---:B------:R-:W-:Y:S02]  /*2210*/  SHF.L.U32 R23, R21.reuse, 0x2, RZ ;  /* 0x0000000215177819 */ /* 0x040fe400000006ff */
[----:B------:R-:W-:Y:S02]  /*2220*/  SHF.L.U64.HI R21, R21, 0x2, R0 ;  /* 0x0000000215157819 */ /* 0x000fe40000010200 */
[----:B------:R-:W-:-:S05]  /*2230*/  IADD3 R6, P0, PT, R23, R10, RZ ;  /* 0x0000000a17067210 */ /* 0x000fca0007f1e0ff */
[----:B------:R-:W-:-:S05]  /*2240*/  IMAD.X R7, R21, 0x1, R2, P0 ;  /* 0x0000000115077824 */ /* 0x000fca00000e0602 */
        /* <DEDUP_REMOVED lines=13> */
.L_x_39:
[----:B------:R-:W-:Y:S01]  /*2320*/  IADD3 R8, P0, PT, R23, R4, RZ ;  /* 0x0000000417087210 */ /* 0x000fe20007f1e0ff */
[----:B------:R1:W-:Y:S04]  /*2330*/  STG.E desc[UR36][R6.64+0x4], R15 ;  /* 0x0000040f06007986 */ /* 0x0003e8000c101924 */
        /* <DEDUP_REMOVED lines=13> */
.L_x_40:
[----:B------:R2:W-:Y:S01]  /*2410*/  STG.E desc[UR36][R8.64+0x4], R17 ;  /* 0x0000041108007986 */ /* 0x0005e2000c101924 */
[----:B------:R-:W-:-:S07]  /*2420*/  IADD3 R13, PT, PT, R13, 0x2, RZ ;  /* 0x000000020d0d7810 */ /* 0x000fce0007ffe0ff */
.L_x_36:
[----:B------:R-:W-:-:S09]  /*2430*/  UISETP.NE.AND UP0, UPT, UR11, URZ, UPT ;  /* 0x000000ff0b00728c */ /* 0x000fd2000bf05270 */
[----:B------:R-:W-:Y:S05]  /*2440*/  BRA.U !UP0, `(.L_x_26) ;  /* 0x0000000108807547 */ /* 0x000fea000b800000 */
[----:B------:R-:W-:Y:S02]  /*2450*/  HFMA2 R6, -RZ, RZ, 0, 2.384185791015625e-07 ;  /* 0x00000004ff067431 */ /* 0x000fe400000001ff */
[----:B-12---:R-:W-:-:S04]  /*2460*/  VIADD R9, R13, UR20 ;  /* 0x000000140d097c36 */ /* 0x006fc80008000000 */
        /* <DEDUP_REMOVED lines=13> */
[----:B------:R-:W-:-:S07]  /*2540*/  IMAD.MOV.U32 R13, RZ, RZ, R17 ;  /* 0x000000ffff0d7224 */ /* 0x000fce00078e0011 */
.L_x_41:
        /* <DEDUP_REMOVED lines=15> */
.L_x_42:
[----:B------:R3:W-:Y:S02]  /*2640*/  STG.E desc[UR36][R8.64], R15 ;  /* 0x0000000f08007986 */ /* 0x0007e4000c101924 */
.L_x_26:
[----:B------:R-:W-:-:S07]  /*2650*/  IMAD.MOV.U32 R0, RZ, RZ, RZ ;  /* 0x000000ffff007224 */ /* 0x000fce00078e00ff */
.L_x_48:
[----:B------:R-:W-:-:S13]  /*2660*/  ISETP.NE.AND P0, PT, R0, UR4, PT ;  /* 0x0000000400007c0c */ /* 0x000fda000bf05270 */
[----:B-12345:R-:W-:Y:S05]  /*2670*/  @!P0 BRA `(.L_x_43) ;  /* 0x0000000c00488947 */ /* 0x03efea0003800000 */
[----:B------:R-:W4:Y:S01]  /*2680*/  LDC R7, c[0x0][0x398] ;  /* 0x0000e600ff077b82 */ /* 0x000f220000000800 */
[----:B-123--:R-:W-:Y:S02]  /*2690*/  HFMA2 R9, -RZ, RZ, 0, 2.384185791015625e-07 ;  /* 0x00000004ff097431 */ /* 0x00efe400000001ff */
[----:B----4-:R-:W-:-:S05]  /*26a0*/  IMAD R6, R0, R7, RZ ;  /* 0x0000000700067224 */ /* 0x010fca00078e02ff */
[----:B------:R-:W-:-:S05]  /*26b0*/  IADD3 R8, PT, PT, R6, UR4, RZ ;  /* 0x0000000406087c10 */ /* 0x000fca000fffe0ff */
[----:B------:R-:W-:-:S05]  /*26c0*/  IMAD.WIDE.U32 R8, R8, R9, UR18 ;  /* 0x0000001208087e25 */ /* 0x000fca000f8e0009 */
[----:B------:R1:W5:Y:S01]  /*26d0*/  LDG.E R3, desc[UR36][R8.64] ;  /* 0x0000002408037981 */ /* 0x000362000c1e1900 */
[----:B------:R-:W-:Y:S01]  /*26e0*/  ISETP.GE.U32.AND P0, PT, R7, 0x8, PT ;  /* 0x000000080700780c */ /* 0x000fe20003f06070 */
[----:B------:R-:W-:-:S12]  /*26f0*/  IMAD.MOV.U32 R7, RZ, RZ, RZ ;  /* 0x000000ffff077224 */ /* 0x000fd800078e00ff */
[----:B-1----:R-:W-:Y:S05]  /*2700*/  @!P0 BRA `(.L_x_44) ;  /* 0x0000000400348947 */ /* 0x002fea0003800000 */
[----:B------:R-:W-:-:S07]  /*2710*/  MOV R7, RZ ;  /* 0x000000ff00077202 */ /* 0x000fce0000000f00 */
.L_x_45:
[----:B------:R-:W-:Y:S01]  /*2720*/  IADD3 R17, PT, PT, R7, UR20, RZ ;  /* 0x0000001407117c10 */ /* 0x000fe2000fffe0ff */
[----:B------:R-:W-:Y:S01]  /*2730*/  IMAD.MOV.U32 R14, RZ, RZ, 0x4 ;  /* 0x00000004ff0e7424 */ /* 0x000fe200078e00ff */
[----:B--2---:R-:W-:Y:S02]  /*2740*/  IADD3 R19, PT, PT, R6, R7, RZ ;  /* 0x0000000706137210 */ /* 0x004fe40007ffe0ff */
[----:B------:R-:W-:Y:S01]  /*2750*/  MOV R8, 0x4 ;  /* 0x0000000400087802 */ /* 0x000fe20000000f00 */
[----:B------:R-:W-:-:S04]  /*2760*/  IMAD.WIDE.U32 R14, R17, R14, UR18 ;  /* 0x00000012110e7e25 */ /* 0x000fc8000f8e000e */
[----:B------:R-:W-:Y:S01]  /*2770*/  IMAD.WIDE.U32 R8, R19, R8, UR18 ;  /* 0x0000001213087e25 */ /* 0x000fe2000f8e0008 */
[----:B------:R-:W2:Y:S04]  /*2780*/  LDG.E R16, desc[UR36][R14.64] ;  /* 0x000000240e107981 */ /* 0x000ea8000c1e1900 */
[----:B------:R-:W2:Y:S02]  /*2790*/  LDG.E R18, desc[UR36][R8.64] ;  /* 0x0000002408127981 */ /* 0x000ea4000c1e1900 */
[----:B--2--5:R-:W-:Y:S01]  /*27a0*/  FFMA R13, -R3, R16, R18 ;  /* 0x00000010030d7223 */ /* 0x024fe20000000112 */
[----:B------:R-:W-:-:S04]  /*27b0*/  IMAD.WIDE.U32 R16, R17, 0x4, R4 ;  /* 0x0000000411107825 */ /* 0x000fc800078e0004 */
[----:B------:R-:W-:Y:S01]  /*27c0*/  IMAD.WIDE.U32 R18, R19, 0x4, R4 ;  /* 0x0000000413127825 */ /* 0x000fe200078e0004 */
[----:B------:R1:W-:Y:S04]  /*27d0*/  STG.E desc[UR36][R8.64], R13 ;  /* 0x0000000d08007986 */ /* 0x0003e8000c101924 */
[----:B------:R-:W2:Y:S04]  /*27e0*/  LDG.E R20, desc[UR36][R16.64] ;  /* 0x0000002410147981 */ /* 0x000ea8000c1e1900 */
[----:B------:R-:W2:Y:S02]  /*27f0*/  LDG.E R22, desc[UR36][R18.64] ;  /* 0x0000002412167981 */ /* 0x000ea4000c1e1900 */
[----:B--2---:R-:W-:-:S05]  /*2800*/  FFMA R21, -R3, R20, R22 ;  /* 0x0000001403157223 */ /* 0x004fca0000000116 */
[----:B------:R2:W-:Y:S04]  /*2810*/  STG.E desc[UR36][R18.64], R21 ;  /* 0x0000001512007986 */ /* 0x0005e8000c101924 */
[----:B------:R-:W3:Y:S04]  /*2820*/  LDG.E R20, desc[UR36][R14.64+0x4] ;  /* 0x000004240e147981 */ /* 0x000ee8000c1e1900 */
[----:B------:R-:W3:Y:S02]  /*2830*/  LDG.E R22, desc[UR36][R8.64+0x4] ;  /* 0x0000042408167981 */ /* 0x000ee4000c1e1900 */
[----:B---3--:R-:W-:-:S05]  /*2840*/  FFMA R23, -R3, R20, R22 ;  /* 0x0000001403177223 */ /* 0x008fca0000000116 */
[----:B------:R3:W-:Y:S04]  /*2850*/  STG.E desc[UR36][R8.64+0x4], R23 ;  /* 0x0000041708007986 */ /* 0x0007e8000c101924 */
[----:B------:R-:W1:Y:S04]  /*2860*/  LDG.E R20, desc[UR36][R16.64+0x4] ;  /* 0x0000042410147981 */ /* 0x000e68000c1e1900 */
[----:B------:R-:W1:Y:S02]  /*2870*/  LDG.E R22, desc[UR36][R18.64+0x4] ;  /* 0x0000042412167981 */ /* 0x000e64000c1e1900 */
[----:B-1----:R-:W-:-:S05]  /*2880*/  FFMA R13, -R3, R20, R22 ;  /* 0x00000014030d7223 */ /* 0x002fca0000000116 */
        /* <DEDUP_REMOVED lines=46> */
[----:B------:R-:W1:Y:S01]  /*2b70*/  LDG.E R22, desc[UR36][R18.64+0x1c] ;  /* 0x00001c2412167981 */ /* 0x000e62000c1e1900 */
[----:B------:R-:W-:-:S05]  /*2b80*/  VIADD R7, R7, 0x8 ;  /* 0x0000000807077836 */ /* 0x000fca0000000000 */
[----:B------:R-:W-:Y:S01]  /*2b90*/  ISETP.NE.AND P0, PT, R7, R11, PT ;  /* 0x0000000b0700720c */ /* 0x000fe20003f05270 */
[----:B-1----:R-:W-:-:S05]  /*2ba0*/  FFMA R13, -R3, R20, R22 ;  /* 0x00000014030d7223 */ /* 0x002fca0000000116 */
[----:B------:R2:W-:Y:S07]  /*2bb0*/  STG.E desc[UR36][R18.64+0x1c], R13 ;  /* 0x00001c0d12007986 */ /* 0x0005ee000c101924 */
[----:B------:R-:W-:Y:S05]  /*2bc0*/  @P0 BRA `(.L_x_45) ;  /* 0xfffffff800d40947 */ /* 0x000fea000383ffff */
[----:B------:R-:W-:-:S07]  /*2bd0*/  MOV R7, R11 ;  /* 0x0000000b00077202 */ /* 0x000fce0000000f00 */
.L_x_44:
[----:B------:R-:W-:-:S09]  /*2be0*/  UISETP.NE.AND UP0, UPT, UR14, URZ, UPT ;  /* 0x000000ff0e00728c */ /* 0x000fd2000bf05270 */
[----:B------:R-:W-:Y:S05]  /*2bf0*/  BRA.U !UP0, `(.L_x_43) ;  /* 0x0000000508e87547 */ /* 0x000fea000b800000 */
[----:B------:R-:W-:Y:S02]  /*2c00*/  UISETP.GE.U32.AND UP0, UPT, UR15, 0x3, UPT ;  /* 0x000000030f00788c */ /* 0x000fe4000bf06070 */
[----:B------:R-:W-:-:S07]  /*2c10*/  UISETP.NE.AND UP1, UPT, UR16, URZ, UPT ;  /* 0x000000ff1000728c */ /* 0x000fce000bf25270 */
[----:B------:R-:W-:Y:S05]  /*2c20*/  BRA.U !UP0, `(.L_x_46) ;  /* 0x0000000108e47547 */ /* 0x000fea000b800000 */
[----:B------:R-:W-:Y:S01]  /*2c30*/  HFMA2 R14, -RZ, RZ, 0, 2.384185791015625e-07 ;  /* 0x00000004ff0e7431 */ /* 0x000fe200000001ff */
[----:B------:R-:W-:Y:S01]  /*2c40*/  IADD3 R17, PT, PT, R7, UR20, RZ ;  /* 0x0000001407117c10 */ /* 0x000fe2000fffe0ff */
[----:B--2---:R-:W-:Y:S01]  /*2c50*/  IMAD.MOV.U32 R8, RZ, RZ, 0x4 ;  /* 0x00000004ff087424 */ /* 0x004fe200078e00ff */
[----:B------:R-:W-:-:S03]  /*2c60*/  IADD3 R21, PT, PT, R6, R7, RZ ;  /* 0x0000000706157210 */ /* 0x000fc60007ffe0ff */
[----:B------:R-:W-:-:S04]  /*2c70*/  IMAD.WIDE.U32 R8, R17, R8, UR18 ;  /* 0x0000001211087e25 */ /* 0x000fc8000f8e0008 */
[C---:B------:R-:W-:Y:S02]  /*2c80*/  IMAD.WIDE.U32 R14, R21.reuse, R14, UR18 ;  /* 0x00000012150e7e25 */ /* 0x040fe4000f8e000e */
[----:B------:R-:W2:Y:S04]  /*2c90*/  LDG.E R8, desc[UR36][R8.64] ;  /* 0x0000002408087981 */ /* 0x000ea8000c1e1900 */
[----:B------:R-:W2:Y:S01]  /*2ca0*/  LDG.E R16, desc[UR36][R14.64] ;  /* 0x000000240e107981 */ /* 0x000ea2000c1e1900 */
[----:B------:R-:W-:Y:S01]  /*2cb0*/  IMAD.WIDE.U32 R20, R21, 0x4, R4 ;  /* 0x0000000415147825 */ /* 0x000fe200078e0004 */
[----:B------:R-:W-:Y:S02]  /*2cc0*/  IADD3 R27, P0, PT, R7, UR20, RZ ;  /* 0x00000014071b7c10 */ /* 0x000fe4000ff1e0ff */
[----:B------:R-:W-:Y:S01]  /*2cd0*/  IADD3 R23, P1, PT, R6, R7, RZ ;  /* 0x0000000706177210 */ /* 0x000fe20007f3e0ff */
[----:B--2--5:R-:W-:Y:S01]  /*2ce0*/  FFMA R13, -R3, R8, R16 ;  /* 0x00000008030d7223 */ /* 0x024fe20000000110 */
[----:B------:R-:W-:-:S04]  /*2cf0*/  IMAD.WIDE.U32 R16, R17, 0x4, R4 ;  /* 0x0000000411107825 */ /* 0x000fc800078e0004 */
[----:B------:R1:W-:Y:S04]  /*2d00*/  STG.E desc[UR36][R14.64], R13 ;  /* 0x0000000d0e007986 */ /* 0x0003e8000c101924 */
[----:B------:R-:W2:Y:S04]  /*2d10*/  LDG.E R16, desc[UR36][R16.64] ;  /* 0x0000002410107981 */ /* 0x000ea8000c1e1900 */
[----:B------:R-:W2:Y:S01]  /*2d20*/  LDG.E R18, desc[UR36][R20.64] ;  /* 0x0000002414127981 */ /* 0x000ea2000c1e1900 */
[----:B------:R-:W-:Y:S01]  /*2d30*/  IMAD.X R22, RZ, RZ, RZ, P0 ;  /* 0x000000ffff167224 */ /* 0x000fe200000e06ff */
[----:B------:R-:W-:Y:S01]  /*2d40*/  IADD3.X R8, PT, PT, RZ, RZ, RZ, P1, !PT ;  /* 0x000000ffff087210 */ /* 0x000fe20000ffe4ff */
[----:B------:R-:W-:Y:S01]  /*2d50*/  IMAD.SHL.U32 R19, R23, 0x4, RZ ;  /* 0x0000000417137824 */ /* 0x000fe200078e00ff */
[----:B------:R-:W-:-:S02]  /*2d60*/  SHF.L.U32 R25, R27, 0x2, RZ ;  /* 0x000000021b197819 */ /* 0x000fc400000006ff */
[----:B------:R-:W-:Y:S02]  /*2d70*/  SHF.L.U64.HI R23, R23, 0x2, R8 ;  /* 0x0000000217177819 */ /* 0x000fe40000010208 */
[----:B------:R-:W-:Y:S02]  /*2d80*/  SHF.L.U64.HI R27, R27, 0x2, R22 ;  /* 0x000000021b1b7819 */ /* 0x000fe40000010216 */
[-C--:B-1----:R-:W-:Y:S02]  /*2d90*/  IADD3 R14, P0, PT, R25, R10.reuse, RZ ;  /* 0x0000000a190e7210 */ /* 0x082fe40007f1e0ff */
[----:B------:R-:W-:Y:S02]  /*2da0*/  IADD3 R8, P1, PT, R19, R10, RZ ;  /* 0x0000000a13087210 */ /* 0x000fe40007f3e0ff */
[-C--:B------:R-:W-:Y:S02]  /*2db0*/  IADD3.X R15, PT, PT, R27, R2.reuse, RZ, P0, !PT ;  /* 0x000000021b0f7210 */ /* 0x080fe400007fe4ff */
[----:B------:R-:W-:Y:S01]  /*2dc0*/  IADD3.X R9, PT, PT, R23, R2, RZ, P1, !PT ;  /* 0x0000000217097210 */ /* 0x000fe20000ffe4ff */
[----:B--2---:R-:W-:-:S05]  /*2dd0*/  FFMA R13, -R3, R16, R18 ;  /* 0x00000010030d7223 */ /* 0x004fca0000000112 */
[----:B------:R1:W-:Y:S04]  /*2de0*/  STG.E desc[UR36][R20.64], R13 ;  /* 0x0000000d14007986 */ /* 0x0003e8000c101924 */
[----:B------:R-:W2:Y:S04]  /*2df0*/  LDG.E R22, desc[UR36][R14.64+0x4] ;  /* 0x000004240e167981 */ /* 0x000ea8000c1e1900 */
[----:B------:R-:W2:Y:S01]  /*2e00*/  LDG.E R24, desc[UR36][R8.64+0x4] ;  /* 0x0000042408187981 */ /* 0x000ea2000c1e1900 */
[-C--:B------:R-:W-:Y:S02]  /*2e10*/  IADD3 R16, P1, PT, R19, R4.reuse, RZ ;  /* 0x0000000413107210 */ /* 0x080fe40007f3e0ff */
[----:B------:R-:W-:-:S03]  /*2e20*/  IADD3 R18, P0, PT, R25, R4, RZ ;  /* 0x0000000419127210 */ /* 0x000fc60007f1e0ff */
[----:B------:R-:W-:Y:S01]  /*2e30*/  IMAD.X R17, R23, 0x1, R5, P1 ;  /* 0x0000000117117824 */ /* 0x000fe200008e0605 */
[----:B------:R-:W-:Y:S01]  /*2e40*/  IADD3.X R19, PT, PT, R27, R5, RZ, P0, !PT ;  /* 0x000000051b137210 */ /* 0x000fe200007fe4ff */
[----:B--2---:R-:W-:-:S05]  /*2e50*/  FFMA R23, -R3, R22, R24 ;  /* 0x0000001603177223 */ /* 0x004fca0000000118 */
[----:B------:R2:W-:Y:S04]  /*2e60*/  STG.E desc[UR36][R8.64+0x4], R23 ;  /* 0x0000041708007986 */ /* 0x0005e8000c101924 */
[----:B------:R-:W1:Y:S04]  /*2e70*/  LDG.E R22, desc[UR36][R18.64+0x4] ;  /* 0x0000042412167981 */ /* 0x000e68000c1e1900 */
[----:B------:R-:W1:Y:S02]  /*2e80*/  LDG.E R24, desc[UR36][R16.64+0x4] ;  /* 0x0000042410187981 */ /* 0x000e64000c1e1900 */
[----:B-1----:R-:W-:-:S05]  /*2e90*/  FFMA R13, -R3, R22, R24 ;  /* 0x00000016030d7223 */ /* 0x002fca0000000118 */
[----:B------:R1:W-:Y:S04]  /*2ea0*/  STG.E desc[UR36][R16.64+0x4], R13 ;  /* 0x0000040d10007986 */ /* 0x0003e8000c101924 */
[----:B------:R-:W3:Y:S04]  /*2eb0*/  LDG.E R20, desc[UR36][R14.64+0x8] ;  /* 0x000008240e147981 */ /* 0x000ee8000c1e1900 */
[----:B------:R-:W3:Y:S02]  /*2ec0*/  LDG.E R22, desc[UR36][R8.64+0x8] ;  /* 0x0000082408167981 */ /* 0x000ee4000c1e1900 */
[----:B---3--:R-:W-:-:S05]  /*2ed0*/  FFMA R21, -R3, R20, R22 ;  /* 0x0000001403157223 */ /* 0x008fca0000000116 */
[----:B------:R3:W-:Y:S04]  /*2ee0*/  STG.E desc[UR36][R8.64+0x8], R21 ;  /* 0x0000081508007986 */ /* 0x0007e8000c101924 */
[----:B------:R-:W2:Y:S04]  /*2ef0*/  LDG.E R20, desc[UR36][R18.64+0x8] ;  /* 0x0000082412147981 */ /* 0x000ea8000c1e1900 */
[----:B------:R-:W2:Y:S02]  /*2f00*/  LDG.E R22, desc[UR36][R16.64+0x8] ;  /* 0x0000082410167981 */ /* 0x000ea4000c1e1900 */
[----:B--2---:R-:W-:-:S05]  /*2f10*/  FFMA R23, -R3, R20, R22 ;  /* 0x0000001403177223 */ /* 0x004fca0000000116 */
[----:B------:R4:W-:Y:S04]  /*2f20*/  STG.E desc[UR36][R16.64+0x8], R23 ;  /* 0x0000081710007986 */ /* 0x0009e8000c101924 */
[----:B------:R-:W1:Y:S04]  /*2f30*/  LDG.E R20, desc[UR36][R14.64+0xc] ;  /* 0x00000c240e147981 */ /* 0x000e68000c1e1900 */
[----:B------:R-:W1:Y:S02]  /*2f40*/  LDG.E R22, desc[UR36][R8.64+0xc] ;  /* 0x00000c2408167981 */ /* 0x000e64000c1e1900 */
[----:B-1----:R-:W-:-:S05]  /*2f50*/  FFMA R13, -R3, R20, R22 ;  /* 0x00000014030d7223 */ /* 0x002fca0000000116 */
[----:B------:R4:W-:Y:S04]  /*2f60*/  STG.E desc[UR36][R8.64+0xc], R13 ;  /* 0x00000c0d08007986 */ /* 0x0009e8000c101924 */
[----:B------:R-:W3:Y:S04]  /*2f70*/  LDG.E R20, desc[UR36][R18.64+0xc] ;  /* 0x00000c2412147981 */ /* 0x000ee8000c1e1900 */
[----:B------:R-:W3:Y:S01]  /*2f80*/  LDG.E R22, desc[UR36][R16.64+0xc] ;  /* 0x00000c2410167981 */ /* 0x000ee2000c1e1900 */
[----:B------:R-:W-:Y:S01]  /*2f90*/  IADD3 R7, PT, PT, R7, 0x4, RZ ;  /* 0x0000000407077810 */ /* 0x000fe20007ffe0ff */
[----:B---3--:R-:W-:-:S05]  /*2fa0*/  FFMA R21, -R3, R20, R22 ;  /* 0x0000001403157223 */ /* 0x008fca0000000116 */
[----:B------:R4:W-:Y:S02]  /*2fb0*/  STG.E desc[UR36][R16.64+0xc], R21 ;  /* 0x00000c1510007986 */ /* 0x0009e4000c101924 */
.L_x_46:
[----:B------:R-:W-:Y:S05]  /*2fc0*/  BRA.U !UP1, `(.L_x_43) ;  /* 0x0000000109f47547 */ /* 0x000fea000b800000 */
[----:B------:R-:W-:Y:S02]  /*2fd0*/  UISETP.NE.AND UP0, UPT, UR16, 0x1, UPT ;  /* 0x000000011000788c */ /* 0x000fe4000bf05270 */
[----:B------:R-:W-:-:S07]  /*2fe0*/  UISETP.NE.AND UP1, UPT, UR11, URZ, UPT ;  /* 0x000000ff0b00728c */ /* 0x000fce000bf25270 */
[----:B------:R-:W-:Y:S05]  /*2ff0*/  BRA.U !UP0, `(.L_x_47) ;  /* 0x0000000108a47547 */ /* 0x000fea000b800000 */
[----:B------:R-:W-:Y:S01]  /*3000*/  HFMA2 R14, -RZ, RZ, 0, 2.384185791015625e-07 ;  /* 0x00000004ff0e7431 */ /* 0x000fe200000001ff */
[----:B----4-:R-:W-:Y:S01]  /*3010*/  IADD3 R17, PT, PT, R7, UR20, RZ ;  /* 0x0000001407117c10 */ /* 0x010fe2000fffe0ff */
[----:B--2---:R-:W-:Y:S01]  /*3020*/  IMAD.IADD R19, R6, 0x1, R7 ;  /* 0x0000000106137824 */ /* 0x004fe200078e0207 */
[----:B------:R-:W-:-:S05]  /*3030*/  MOV R8, 0x4 ;  /* 0x0000000400087802 */ /* 0x000fca0000000f00 */
        /* <DEDUP_REMOVED lines=12> */
[----:B------:R-:W-:Y:S01]  /*3100*/  IMAD.SHL.U32 R23, R21, 0x4, RZ ;  /* 0x0000000415177824 */ /* 0x000fe200078e00ff */
[----:B------:R-:W-:-:S02]  /*3110*/  IADD3.X R22, PT, PT, RZ, RZ, RZ, P0, !PT ;  /* 0x000000ffff167210 */ /* 0x000fc400007fe4ff */
[----:B------:R-:W-:Y:S02]  /*3120*/  IADD3.X R9, PT, PT, RZ, RZ, RZ, P1, !PT ;  /* 0x000000ffff097210 */ /* 0x000fe40000ffe4ff */
[C---:B------:R-:W-:Y:S02]  /*3130*/  SHF.L.U32 R27, R24.reuse, 0x2, RZ ;  /* 0x00000002181b7819 */ /* 0x040fe400000006ff */
[----:B------:R-:W-:Y:S02]  /*3140*/  SHF.L.U64.HI R21, R21, 0x2, R22 ;  /* 0x0000000215157819 */ /* 0x000fe40000010216 */
[----:B------:R-:W-:Y:S02]  /*3150*/  SHF.L.U64.HI R25, R24, 0x2, R9 ;  /* 0x0000000218197819 */ /* 0x000fe40000010209 */
[-C--:B------:R-:W-:Y:S02]  /*3160*/  IADD3 R8, P0, PT, R23, R10.reuse, RZ ;  /* 0x0000000a17087210 */ /* 0x080fe40007f1e0ff */
[----:B-1----:R-:W-:-:S02]  /*3170*/  IADD3 R14, P1, PT, R27, R10, RZ ;  /* 0x0000000a1b0e7210 */ /* 0x002fc40007f3e0ff */
        /* <DEDUP_REMOVED lines=13> */
[----:B------:R-:W1:Y:S01]  /*3250*/  LDG.E R22, desc[UR36][R20.64+0x4] ;  /* 0x0000042414167981 */ /* 0x000e62000c1e1900 */
[----:B------:R-:W-:Y:S01]  /*3260*/  IADD3 R7, PT, PT, R7, 0x2, RZ ;  /* 0x0000000207077810 */ /* 0x000fe20007ffe0ff */
[----:B-1----:R-:W-:-:S05]  /*3270*/  FFMA R13, -R3, R16, R22 ;  /* 0x00000010030d7223 */ /* 0x002fca0000000116 */
[----:B------:R3:W-:Y:S02]  /*3280*/  STG.E desc[UR36][R20.64+0x4], R13 ;  /* 0x0000040d14007986 */ /* 0x0007e4000c101924 */
.L_x_47:
[----:B------:R-:W-:Y:S05]  /*3290*/  BRA.U !UP1, `(.L_x_43) ;  /* 0x0000000109407547 */ /* 0x000fea000b800000 */
[----:B--2-4-:R-:W-:Y:S01]  /*32a0*/  HFMA2 R8, -RZ, RZ, 0, 2.384185791015625e-07 ;  /* 0x00000004ff087431 */ /* 0x014fe200000001ff */
[----:B------:R-:W-:Y:S01]  /*32b0*/  IADD3 R17, PT, PT, R6, R7, RZ ;  /* 0x0000000706117210 */ /* 0x000fe20007ffe0ff */
[----:B---3--:R-:W-:Y:S01]  /*32c0*/  VIADD R15, R7, UR20 ;  /* 0x00000014070f7c36 */ /* 0x008fe20008000000 */
[----:B------:R-:W-:-:S05]  /*32d0*/  MOV R6, 0x4 ;  /* 0x0000000400067802 */ /* 0x000fca0000000f00 */
[----:B------:R-:W-:-:S04]  /*32e0*/  IMAD.WIDE.U32 R6, R15, R6, UR18 ;  /* 0x000000120f067e25 */ /* 0x000fc8000f8e0006 */
[C---:B------:R-:W-:Y:S02]  /*32f0*/  IMAD.WIDE.U32 R8, R17.reuse, R8, UR18 ;  /* 0x0000001211087e25 */ /* 0x040fe4000f8e0008 */
[----:B------:R-:W2:Y:S04]  /*3300*/  LDG.E R6, desc[UR36][R6.64] ;  /* 0x0000002406067981 */ /* 0x000ea8000c1e1900 */
[----:B------:R-:W2:Y:S01]  /*3310*/  LDG.E R14, desc[UR36][R8.64] ;  /* 0x00000024080e7981 */ /* 0x000ea2000c1e1900 */
[----:B------:R-:W-:-:S04]  /*3320*/  IMAD.WIDE.U32 R16, R17, 0x4, R4 ;  /* 0x0000000411107825 */ /* 0x000fc800078e0004 */
[----:B--2--5:R-:W-:Y:S01]  /*3330*/  FFMA R13, -R3, R6, R14 ;  /* 0x00000006030d7223 */ /* 0x024fe2000000010e */
[----:B------:R-:W-:-:S04]  /*3340*/  IMAD.WIDE.U32 R14, R15, 0x4, R4 ;  /* 0x000000040f0e7825 */ /* 0x000fc800078e0004 */
[----:B------:R1:W-:Y:S04]  /*3350*/  STG.E desc[UR36][R8.64], R13 ;  /* 0x0000000d08007986 */ /* 0x0003e8000c101924 */
[----:B------:R-:W2:Y:S04]  /*3360*/  LDG.E R14, desc[UR36][R14.64] ;  /* 0x000000240e0e7981 */ /* 0x000ea8000c1e1900 */
[----:B------:R-:W2:Y:S02]  /*3370*/  LDG.E R18, desc[UR36][R16.64] ;  /* 0x0000002410127981 */ /* 0x000ea4000c1e1900 */
[----:B--2---:R-:W-:-:S05]  /*3380*/  FFMA R3, -R3, R14, R18 ;  /* 0x0000000e03037223 */ /* 0x004fca0000000112 */
[----:B------:R1:W-:Y:S02]  /*3390*/  STG.E desc[UR36][R16.64], R3 ;  /* 0x0000000310007986 */ /* 0x0003e4000c101924 */
.L_x_43:
[----:B------:R-:W0:Y:S01]  /*33a0*/  LDCU UR5, c[0x0][0x398] ;  /* 0x00007300ff0577ac */ /* 0x000e220008000800 */
[----:B------:R-:W-:-:S04]  /*33b0*/  IADD3 R0, PT, PT, R0, 0x1, RZ ;  /* 0x0000000100007810 */ /* 0x000fc80007ffe0ff */
[----:B0-----:R-:W-:-:S13]  /*33c0*/  ISETP.NE.AND P0, PT, R0, UR5, PT ;  /* 0x0000000500007c0c */ /* 0x001fda000bf05270 */
[----:B------:R-:W-:Y:S05]  /*33d0*/  @P0 BRA `(.L_x_48) ;  /* 0xfffffff000a00947 */ /* 0x000fea000383ffff */
[----:B------:R-:W-:-:S04]  /*33e0*/  UIADD3 UR4, UPT, UPT, UR4, 0x1, URZ ;  /* 0x0000000104047890 */ /* 0x000fc8000fffe0ff */
[----:B------:R-:W-:-:S09]  /*33f0*/  UISETP.NE.AND UP0, UPT, UR4, UR5, UPT ;  /* 0x000000050400728c */ /* 0x000fd2000bf05270 */
[----:B------:R-:W-:Y:S05]  /*3400*/  BRA.U UP0, `(.L_x_49) ;  /* 0xffffffd500007547 */ /* 0x000fea000b83ffff */
.L_x_0:
[----:B------:R-:W2:Y:S02]  /*3410*/  LDCU.64 UR6, c[0x0][0x390] ;  /* 0x00007200ff0677ac */ /* 0x000ea40008000a00 */
[----:B--2---:R-:W-:-:S06]  /*3420*/  UIMAD.WIDE.U32 UR6, UR38, 0x4, UR6 ;  /* 0x00000004260678a5 */ /* 0x004fcc000f8e0006 */
[----:B------:R-:W-:Y:S01]  /*3430*/  IMAD.U32 R2, RZ, RZ, UR6 ;  /* 0x00000006ff027e24 */ /* 0x000fe2000f8e00ff */
[----:B-1---5:R-:W-:-:S05]  /*3440*/  MOV R3, UR7 ;  /* 0x0000000700037c02 */ /* 0x022fca0008000f00 */
[----:B------:R-:W-:Y:S01]  /*3450*/  STG.E desc[UR36][R2.64], R12 ;  /* 0x0000000c02007986 */ /* 0x000fe2000c101924 */
[----:B------:R-:W-:Y:S05]  /*3460*/  EXIT ;  /* 0x000000000000794d */ /* 0x000fea0003800000 */
.L_x_7:
[----:B------:R-:W-:Y:S01]  /*3470*/  MOV R0, 0x0 ;  /* 0x0000000000007802 */ /* 0x000fe20000000f00 */
[----:B------:R-:W1:Y:S01]  /*3480*/  LDCU.64 UR4, c[0x4][0x8] ;  /* 0x01000100ff0477ac */ /* 0x000e620008000a00 */
[----:B------:R-:W-:Y:S02]  /*3490*/  CS2R R6, SRZ ;  /* 0x0000000000067805 */ /* 0x000fe4000001ff00 */
[----:B------:R2:W3:Y:S01]  /*34a0*/  LDC.64 R2, c[0x4][R0] ;  /* 0x0100000000027b82 */ /* 0x0004e20000000a00 */
[----:B-1----:R-:W-:Y:S02]  /*34b0*/  MOV R4, UR4 ;  /* 0x0000000400047c02 */ /* 0x002fe40008000f00 */
[----:B--2---:R-:W-:-:S07]  /*34c0*/  MOV R5, UR5 ;  /* 0x0000000500057c02 */ /* 0x004fce0008000f00 */
[----:B------:R-:W-:-:S07]  /*34d0*/  LEPC R20, `(.L_x_50) ;  /* 0x000000001014794e */ /* 0x000fce0000000000 */
[----:B0--3--:R-:W-:Y:S05]  /*34e0*/  CALL.ABS.NOINC R2 ;  /* 0x0000000002007343 */ /* 0x009fea0003c00000 */
.L_x_50:
[----:B------:R-:W0:Y:S02]  /*34f0*/  LDCU.64 UR4, c[0x0][0x390] ;  /* 0x00007200ff0477ac */ /* 0x000e240008000a00 */
[----:B0-----:R-:W-:-:S06]  /*3500*/  UIMAD.WIDE.U32 UR4, UR38, 0x4, UR4 ;  /* 0x00000004260478a5 */ /* 0x001fcc000f8e0004 */
[----:B------:R-:W-:Y:S01]  /*3510*/  IMAD.U32 R2, RZ, RZ, UR4 ;  /* 0x00000004ff027e24 */ /* 0x000fe2000f8e00ff */
[----:B------:R-:W-:-:S05]  /*3520*/  MOV R3, UR5 ;  /* 0x0000000500037c02 */ /* 0x000fca0008000f00 */
[----:B------:R-:W-:Y:S01]  /*3530*/  STG.E desc[UR36][R2.64], RZ ;  /* 0x000000ff02007986 */ /* 0x000fe2000c101924 */
[----:B------:R-:W-:Y:S05]  /*3540*/  EXIT ;  /* 0x000000000000794d */ /* 0x000fea0003800000 */
        .weak           $__internal_0_$__cuda_sm3x_div_rn_noftz_f32_slowpath
        .type           $__internal_0_$__cuda_sm3x_div_rn_noftz_f32_slowpath,@function
        .size           $__internal_0_$__cuda_sm3x_div_rn_noftz_f32_slowpath,(.L_x_60 - $__internal_0_$__cuda_sm3x_div_rn_noftz_f32_slowpath)
$__internal_0_$__cuda_sm3x_div_rn_noftz_f32_slowpath:
[--C-:B------:R-:W-:Y:S01]  /*3550*/  SHF.R.U32.HI R15, RZ, 0x17, R3.reuse ;  /* 0x00000017ff0f7819 */ /* 0x100fe20000011603 */
[----:B------:R-:W-:Y:S01]  /*3560*/  IMAD.MOV.U32 R17, RZ, RZ, R3 ;  /* 0x000000ffff117224 */ /* 0x000fe200078e0003 */
[----:B------:R-:W-:Y:S02]  /*3570*/  SHF.R.U32.HI R18, RZ, 0x17, R0 ;  /* 0x00000017ff127819 */ /* 0x000fe40000011600 */
[----:B------:R-:W-:Y:S02]  /*3580*/  LOP3.LUT R15, R15, 0xff, RZ, 0xc0, !PT ;  /* 0x000000ff0f0f7812 */ /* 0x000fe400078ec0ff */
[----:B------:R-:W-:Y:S02]  /*3590*/  LOP3.LUT R18, R18, 0xff, RZ, 0xc0, !PT ;  /* 0x000000ff12127812 */ /* 0x000fe400078ec0ff */
[----:B------:R-:W-:Y:S02]  /*35a0*/  IADD3 R20, PT, PT, R15, -0x1, RZ ;  /* 0xffffffff0f147810 */ /* 0x000fe40007ffe0ff */
[----:B------:R-:W-:-:S02]  /*35b0*/  IADD3 R19, PT, PT, R18, -0x1, RZ ;  /* 0xffffffff12137810 */ /* 0x000fc40007ffe0ff */
[----:B------:R-:W-:-:S04]  /*35c0*/  ISETP.GT.U32.AND P0, PT, R20, 0xfd, PT ;  /* 0x000000fd1400780c */ /* 0x000fc80003f04070 */
[----:B------:R-:W-:-:S13]  /*35d0*/  ISETP.GT.U32.OR P0, PT, R19, 0xfd, P0 ;  /* 0x000000fd1300780c */ /* 0x000fda0000704470 */
[----:B------:R-:W-:Y:S01]  /*35e0*/  @!P0 MOV R16, RZ ;  /* 0x000000ff00108202 */ /* 0x000fe20000000f00 */
[----:B------:R-:W-:Y:S06]  /*35f0*/  @!P0 BRA `(.L_x_51) ;  /* 0x00000000005c8947 */ /* 0x000fec0003800000 */
[----:B------:R-:W-:Y:S02]  /*3600*/  FSETP.GTU.FTZ.AND P0, PT, |R0|, +INF , PT ;  /* 0x7f8000000000780b */ /* 0x000fe40003f1c200 */
[----:B------:R-:W-:-:S04]  /*3610*/  FSETP.GTU.FTZ.AND P1, PT, |R3|, +INF , PT ;  /* 0x7f8000000300780b */ /* 0x000fc80003f3c200 */
[----:B------:R-:W-:-:S13]  /*3620*/  PLOP3.LUT P0, PT, P0, P1, PT, 0xf8, 0x8f ;  /* 0x00000000008f781c */ /* 0x000fda0000703f70 */
[----:B------:R-:W-:Y:S05]  /*3630*/  @P0 BRA `(.L_x_52) ;  /* 0x0000000400440947 */ /* 0x000fea0003800000 */
[----:B------:R-:W-:-:S13]  /*3640*/  LOP3.LUT P0, RZ, R17, 0x7fffffff, R0, 0xc8, !PT ;  /* 0x7fffffff11ff7812 */ /* 0x000fda000780c800 */
[----:B------:R-:W-:Y:S05]  /*3650*/  @!P0 BRA `(.L_x_53) ;  /* 0x0000000400348947 */ /* 0x000fea0003800000 */
[C---:B------:R-:W-:Y:S02]  /*3660*/  FSETP.NEU.FTZ.AND P0, PT, |R0|.reuse, +INF , PT ;  /* 0x7f8000000000780b */ /* 0x040fe40003f1d200 */
[----:B------:R-:W-:Y:S02]  /*3670*/  FSETP.NEU.FTZ.AND P2, PT, |R3|, +INF , PT ;  /* 0x7f8000000300780b */ /* 0x000fe40003f5d200 */
[----:B------:R-:W-:-:S11]  /*3680*/  FSETP.NEU.FTZ.AND P1, PT, |R0|, +INF , PT ;  /* 0x7f8000000000780b */ /* 0x000fd60003f3d200 */
[----:B------:R-:W-:Y:S05]  /*3690*/  @!P2 BRA !P0, `(.L_x_53) ;  /* 0x000000040024a947 */ /* 0x000fea0004000000 */
[----:B------:R-:W-:-:S04]  /*36a0*/  LOP3.LUT P0, RZ, R0, 0x7fffffff, RZ, 0xc0, !PT ;  /* 0x7fffffff00ff7812 */ /* 0x000fc8000780c0ff */
[----:B------:R-:W-:-:S13]  /*36b0*/  PLOP3.LUT P0, PT, P2, P0, PT, 0x2f, 0xf2 ;  /* 0x0000000000f2781c */ /* 0x000fda0001700577 */
[----:B------:R-:W-:Y:S05]  /*36c0*/  @P0 BRA `(.L_x_54) ;  /* 0x0000000400100947 */ /* 0x000fea0003800000 */
[----:B------:R-:W-:-:S04]  /*36d0*/  LOP3.LUT P0, RZ, R17, 0x7fffffff, RZ, 0xc0, !PT ;  /* 0x7fffffff11ff7812 */ /* 0x000fc8000780c0ff */
[----:B------:R-:W-:-:S13]  /*36e0*/  PLOP3.LUT P0, PT, P1, P0, PT, 0x2f, 0xf2 ;  /* 0x0000000000f2781c */ /* 0x000fda0000f00577 */
[----:B------:R-:W-:Y:S05]  /*36f0*/  @P0 BRA `(.L_x_55) ;  /* 0x0000000000f80947 */ /* 0x000fea0003800000 */
[----:B------:R-:W-:Y:S02]  /*3700*/  ISETP.GE.AND P0, PT, R19, RZ, PT ;  /* 0x000000ff1300720c */ /* 0x000fe40003f06270 */
[----:B------:R-:W-:-:S11]  /*3710*/  ISETP.GE.AND P1, PT, R20, RZ, PT ;  /* 0x000000ff1400720c */ /* 0x000fd60003f26270 */
[----:B------:R-:W-:Y:S01]  /*3720*/  @P0 MOV R16, RZ ;  /* 0x000000ff00100202 */ /* 0x000fe20000000f00 */
[----:B------:R-:W-:Y:S01]  /*3730*/  @!P0 FFMA R0, R0, 1.84467440737095516160e+19, RZ ;  /* 0x5f80000000008823 */ /* 0x000fe200000000ff */
[----:B------:R-:W-:Y:S01]  /*3740*/  @!P0 MOV R16, 0xffffffc0 ;  /* 0xffffffc000108802 */ /* 0x000fe20000000f00 */
[----:B------:R-:W-:-:S04]  /*3750*/  @!P1 FFMA R17, R3, 1.84467440737095516160e+19, RZ ;  /* 0x5f80000003119823 */ /* 0x000fc800000000ff */
[----:B------:R-:W-:-:S07]  /*3760*/  @!P1 VIADD R16, R16, 0x40 ;  /* 0x0000004010109836 */ /* 0x000fce0000000000 */
.L_x_51:
[----:B------:R-:W-:Y:S02]  /*3770*/  LEA R20, R15, 0xc0800000, 0x17 ;  /* 0xc08000000f147811 */ /* 0x000fe400078eb8ff */
[----:B------:R-:W-:Y:S02]  /*3780*/  IADD3 R18, PT, PT, R18, -0x7f, RZ ;  /* 0xffffff8112127810 */ /* 0x000fe40007ffe0ff */
[----:B------:R-:W-:Y:S02]  /*3790*/  IADD3 R22, PT, PT, -R20, R17, RZ ;  /* 0x0000001114167210 */ /* 0x000fe40007ffe1ff */
[C---:B------:R-:W-:Y:S01]  /*37a0*/  IADD3 R25, PT, PT, R18.reuse, 0x7f, -R15 ;  /* 0x0000007f12197810 */ /* 0x040fe20007ffe80f */
[----:B------:R-:W-:Y:S01]  /*37b0*/  IMAD R0, R18, -0x800000, R0 ;  /* 0xff80000012007824 */ /* 0x000fe200078e0200 */
[----:B------:R-:W0:Y:S01]  /*37c0*/  MUFU.RCP R20, R22 ;  /* 0x0000001600147308 */ /* 0x000e220000001000 */
[----:B------:R-:W-:Y:S01]  /*37d0*/  FADD.FTZ R17, -R22, -RZ ;  /* 0x800000ff16117221 */ /* 0x000fe20000010100 */
[----:B------:R-:W-:-:S03]  /*37e0*/  IADD3 R25, PT, PT, R25, R16, RZ ;  /* 0x0000001019197210 */ /* 0x000fc60007ffe0ff */
[----:B0-----:R-:W-:-:S04]  /*37f0*/  FFMA R19, R20, R17, 1 ;  /* 0x3f80000014137423 */ /* 0x001fc80000000011 */
[----:B------:R-:W-:-:S04]  /*3800*/  FFMA R19, R20, R19, R20 ;  /* 0x0000001314137223 */ /* 0x000fc80000000014 */
[----:B------:R-:W-:-:S04]  /*3810*/  FFMA R20, R0, R19, RZ ;  /* 0x0000001300147223 */ /* 0x000fc800000000ff */
[----:B------:R-:W-:-:S04]  /*3820*/  FFMA R24, R17, R20, R0 ;  /* 0x0000001411187223 */ /* 0x000fc80000000000 */
[----:B------:R-:W-:-:S04]  /*3830*/  FFMA R20, R19, R24, R20 ;  /* 0x0000001813147223 */ /* 0x000fc80000000014 */
[----:B------:R-:W-:-:S04]  /*3840*/  FFMA R17, R17, R20, R0 ;  /* 0x0000001411117223 */ /* 0x000fc80000000000 */
[----:B------:R-:W-:-:S05]  /*3850*/  FFMA R0, R19, R17, R20 ;  /* 0x0000001113007223 */ /* 0x000fca0000000014 */
[----:B------:R-:W-:-:S04]  /*3860*/  SHF.R.U32.HI R15, RZ, 0x17, R0 ;  /* 0x00000017ff0f7819 */ /* 0x000fc80000011600 */
[----:B------:R-:W-:-:S05]  /*3870*/  LOP3.LUT R15, R15, 0xff, RZ, 0xc0, !PT ;  /* 0x000000ff0f0f7812 */ /* 0x000fca00078ec0ff */
[----:B------:R-:W-:-:S05]  /*3880*/  IMAD.IADD R15, R15, 0x1, R25 ;  /* 0x000000010f0f7824 */ /* 0x000fca00078e0219 */
[----:B------:R-:W-:-:S04]  /*3890*/  IADD3 R16, PT, PT, R15, -0x1, RZ ;  /* 0xffffffff0f107810 */ /* 0x000fc80007ffe0ff */
[----:B------:R-:W-:-:S13]  /*38a0*/  ISETP.GE.U32.AND P0, PT, R16, 0xfe, PT ;  /* 0x000000fe1000780c */ /* 0x000fda0003f06070 */
[----:B------:R-:W-:Y:S05]  /*38b0*/  @!P0 BRA `(.L_x_56) ;  /* 0x0000000000808947 */ /* 0x000fea0003800000 */
[----:B------:R-:W-:-:S13]  /*38c0*/  ISETP.GT.AND P0, PT, R15, 0xfe, PT ;  /* 0x000000fe0f00780c */ /* 0x000fda0003f04270 */
[----:B------:R-:W-:Y:S05]  /*38d0*/  @P0 BRA `(.L_x_57) ;  /* 0x00000000006c0947 */ /* 0x000fea0003800000 */
[----:B------:R-:W-:-:S13]  /*38e0*/  ISETP.GE.AND P0, PT, R15, 0x1, PT ;  /* 0x000000010f00780c */ /* 0x000fda0003f06270 */
[----:B------:R-:W-:Y:S05]  /*38f0*/  @P0 BRA `(.L_x_58) ;  /* 0x0000000000980947 */ /* 0x000fea0003800000 */
[----:B------:R-:W-:Y:S02]  /*3900*/  ISETP.GE.AND P0, PT, R15, -0x18, PT ;  /* 0xffffffe80f00780c */ /* 0x000fe40003f06270 */
[----:B------:R-:W-:-:S11]  /*3910*/  LOP3.LUT R0, R0, 0x80000000, RZ, 0xc0, !PT ;  /* 0x8000000000007812 */ /* 0x000fd600078ec0ff */
[----:B------:R-:W-:Y:S05]  /*3920*/  @!P0 BRA `(.L_x_58) ;  /* 0x00000000008c8947 */ /* 0x000fea0003800000 */
[-CC-:B------:R-:W-:Y:S01]  /*3930*/  FFMA.RZ R16, R19, R17.reuse, R20.reuse ;  /* 0x0000001113107223 */ /* 0x180fe2000000c014 */
[C---:B------:R-:W-:Y:S02]  /*3940*/  ISETP.NE.AND P2, PT, R15.reuse, RZ, PT ;  /* 0x000000ff0f00720c */ /* 0x040fe40003f45270 */
[----:B------:R-:W-:Y:S02]  /*3950*/  ISETP.NE.AND P1, PT, R15, RZ, PT ;  /* 0x000000ff0f00720c */ /* 0x000fe40003f25270 */
[----:B------:R-:W-:Y:S01]  /*3960*/  LOP3.LUT R18, R16, 0x7fffff, RZ, 0xc0, !PT ;  /* 0x007fffff10127812 */ /* 0x000fe200078ec0ff */
[CCC-:B------:R-:W-:Y:S01]  /*3970*/  FFMA.RP R16, R19.reuse, R17.reuse, R20.reuse ;  /* 0x0000001113107223 */ /* 0x1c0fe20000008014 */
[----:B------:R-:W-:Y:S01]  /*3980*/  FFMA.RM R17, R19, R17, R20 ;  /* 0x0000001113117223 */ /* 0x000fe20000004014 */
[----:B------:R-:W-:Y:S02]  /*3990*/  IADD3 R19, PT, PT, R15, 0x20, RZ ;  /* 0x000000200f137810 */ /* 0x000fe40007ffe0ff */
[----:B------:R-:W-:-:S02]  /*39a0*/  LOP3.LUT R18, R18, 0x800000, RZ, 0xfc, !PT ;  /* 0x0080000012127812 */ /* 0x000fc400078efcff */
[----:B------:R-:W-:Y:S02]  /*39b0*/  IADD3 R15, PT, PT, -R15, RZ, RZ ;  /* 0x000000ff0f0f7210 */ /* 0x000fe40007ffe1ff */
[----:B------:R-:W-:Y:S02]  /*39c0*/  SHF.L.U32 R19, R18, R19, RZ ;  /* 0x0000001312137219 */ /* 0x000fe400000006ff */
[----:B------:R-:W-:Y:S02]  /*39d0*/  FSETP.NEU.FTZ.AND P0, PT, R16, R17, PT ;  /* 0x000000111000720b */ /* 0x000fe40003f1d000 */
[----:B------:R-:W-:Y:S02]  /*39e0*/  SEL R15, R15, RZ, P2 ;  /* 0x000000ff0f0f7207 */ /* 0x000fe40001000000 */
[----:B------:R-:W-:Y:S02]  /*39f0*/  ISETP.NE.AND P1, PT, R19, RZ, P1 ;  /* 0x000000ff1300720c */ /* 0x000fe40000f25270 */
[----:B------:R-:W-:-:S02]  /*3a00*/  SHF.R.U32.HI R15, RZ, R15, R18 ;  /* 0x0000000fff0f7219 */ /* 0x000fc40000011612 */
[----:B------:R-:W-:Y:S02]  /*3a10*/  PLOP3.LUT P0, PT, P0, P1, PT, 0xf8, 0x8f ;  /* 0x00000000008f781c */ /* 0x000fe40000703f70 */
[----:B------:R-:W-:Y:S02]  /*3a20*/  SHF.R.U32.HI R17, RZ, 0x1, R15 ;  /* 0x00000001ff117819 */ /* 0x000fe4000001160f */
[----:B------:R-:W-:-:S04]  /*3a30*/  SEL R16, RZ, 0x1, !P0 ;  /* 0x00000001ff107807 */ /* 0x000fc80004000000 */
[----:B------:R-:W-:-:S04]  /*3a40*/  LOP3.LUT R16, R16, 0x1, R17, 0xf8, !PT ;  /* 0x0000000110107812 */ /* 0x000fc800078ef811 */
[----:B------:R-:W-:-:S05]  /*3a50*/  LOP3.LUT R16, R16, R15, RZ, 0xc0, !PT ;  /* 0x0000000f10107212 */ /* 0x000fca00078ec0ff */
[----:B------:R-:W-:-:S05]  /*3a60*/  IMAD.IADD R17, R17, 0x1, R16 ;  /* 0x0000000111117824 */ /* 0x000fca00078e0210 */
[----:B------:R-:W-:Y:S01]  /*3a70*/  LOP3.LUT R0, R17, R0, RZ, 0xfc, !PT ;  /* 0x0000000011007212 */ /* 0x000fe200078efcff */
[----:B------:R-:W-:Y:S06]  /*3a80*/  BRA `(.L_x_58) ;  /* 0x0000000000347947 */ /* 0x000fec0003800000 */
.L_x_57:
[----:B------:R-:W-:-:S04]  /*3a90*/  LOP3.LUT R0, R0, 0x80000000, RZ, 0xc0, !PT ;  /* 0x8000000000007812 */ /* 0x000fc800078ec0ff */
[----:B------:R-:W-:Y:S01]  /*3aa0*/  LOP3.LUT R0, R0, 0x7f800000, RZ, 0xfc, !PT ;  /* 0x7f80000000007812 */ /* 0x000fe200078efcff */
[----:B------:R-:W-:Y:S06]  /*3ab0*/  BRA `(.L_x_58) ;  /* 0x0000000000287947 */ /* 0x000fec0003800000 */
.L_x_56:
[----:B------:R-:W-:Y:S01]  /*3ac0*/  LEA R0, R25, R0, 0x17 ;  /* 0x0000000019007211 */ /* 0x000fe200078eb8ff */
[----:B------:R-:W-:Y:S06]  /*3ad0*/  BRA `(.L_x_58) ;  /* 0x0000000000207947 */ /* 0x000fec0003800000 */
.L_x_55:
[----:B------:R-:W-:-:S04]  /*3ae0*/  LOP3.LUT R0, R17, 0x80000000, R0, 0x48, !PT ;  /* 0x8000000011007812 */ /* 0x000fc800078e4800 */
[----:B------:R-:W-:Y:S01]  /*3af0*/  LOP3.LUT R0, R0, 0x7f800000, RZ, 0xfc, !PT ;  /* 0x7f80000000007812 */ /* 0x000fe200078efcff */
[----:B------:R-:W-:Y:S06]  /*3b00*/  BRA `(.L_x_58) ;  /* 0x0000000000147947 */ /* 0x000fec0003800000 */
.L_x_54:
[----:B------:R-:W-:Y:S01]  /*3b10*/  LOP3.LUT R0, R17, 0x80000000, R0, 0x48, !PT ;  /* 0x8000000011007812 */ /* 0x000fe200078e4800 */
[----:B------:R-:W-:Y:S06]  /*3b20*/  BRA `(.L_x_58) ;  /* 0x00000000000c7947 */ /* 0x000fec0003800000 */
.L_x_53:
[----:B------:R-:W0:Y:S01]  /*3b30*/  MUFU.RSQ R0, -QNAN ;  /* 0xffc0000000007908 */ /* 0x000e220000001400 */
[----:B------:R-:W-:Y:S05]  /*3b40*/  BRA `(.L_x_58) ;  /* 0x0000000000047947 */ /* 0x000fea0003800000 */
.L_x_52:
[----:B------:R-:W-:-:S07]  /*3b50*/  FADD.FTZ R0, R0, R3 ;  /* 0x0000000300007221 */ /* 0x000fce0000010000 */
.L_x_58:
[----:B------:R-:W-:Y:S01]  /*3b60*/  HFMA2 R15, -RZ, RZ, 0, 0 ;  /* 0x00000000ff0f7431 */ /* 0x000fe200000001ff */
[----:B0-----:R-:W-:-:S03]  /*3b70*/  MOV R17, R0 ;  /* 0x0000000000117202 */ /* 0x001fc60000000f00 */
[----:B------:R-:W-:Y:S05]  /*3b80*/  RET.REL.NODEC R14 `(_Z13matrixInversePfS_S_i) ;  /* 0xffffffc40e1c7950 */ /* 0x000fea0003c3ffff */
.L_x_59:
[----:B------:R-:W-:-:S00]  /*3b90*/  BRA `(.L_x_59) ;  /* 0xfffffffc00fc7947 */ /* 0x000fc0000383ffff */
[----:B------:R-:W-:-:S00]  /*3ba0*/  NOP ;  /* 0x0000000000007918 */ /* 0x000fc00000000000 */
        /* <DEDUP_REMOVED lines=13> */
.L_x_60:


//--------------------- .nv.global.init           --------------------------
	.section	.nv.global.init,"aw",@progbits
.nv.global.init:
	.type		$str,@object
	.size		$str,(.L_0 - $str)
$str:
        /*0000*/ 	.byte	0x53, 0x69, 0x6e, 0x67, 0x75, 0x6c, 0x61, 0x72, 0x20, 0x6d, 0x61, 0x74, 0x72, 0x69, 0x78, 0x20
        /*0010*/ 	.byte	0x64, 0x65, 0x74, 0x65, 0x63, 0x74, 0x65, 0x64, 0x0a, 0x00
.L_0:


//--------------------- .nv.shared.reserved.0     --------------------------
	.section	.nv.shared.reserved.0,"aw",@nobits
	.weak		__nv_reservedSMEM_offset_0_alias
	.size		__nv_reservedSMEM_offset_0_alias, 0, 64
	.other		__nv_reservedSMEM_offset_0_alias,@"STO_CUDA_RESERVED_SHARED STV_DEFAULT"
__nv_reservedSMEM_offset_0_alias:
	.zero		0
	.zero		64


//--------------------- .nv.constant0._Z13matrixInversePfS_S_i --------------------------
	.section	.nv.constant0._Z13matrixInversePfS_S_i,"a",@progbits
	.sectionflags	@""
	.align	4
.nv.constant0._Z13matrixInversePfS_S_i:
	.zero		924


//--------------------- SYMBOLS --------------------------

	.type		.nv.reservedSmem.offset0,@object
	.size		.nv.reservedSmem.offset0,0x4
	.type		vprintf,@function
